	.target	sm_90a

	.elftype	@"ET_EXEC"


//--------------------- .note.nv.tkinfo           --------------------------
	.section	.note.nv.tkinfo,"",@"SHT_NOTE"
	.sectionflags	@"SHF_NOTE_NV_TKINFO"
	.tkinfo
        /*0018*/ 	.word	0x00000002
        /*0030*/ 	.string	""
        /*0030*/ 	.string	"ptxas"
        /*0030*/ 	.string	"Cuda compilation tools, release 13.0, V13.0.88"
        /*0030*/ 	.string	"Build cuda_13.0.r13.0/compiler.36424714_0"
        /*0030*/ 	.string	"-arch sm_90a -m 64 "



//--------------------- .note.nv.cuinfo           --------------------------
	.section	.note.nv.cuinfo,"",@"SHT_NOTE"
	.sectionflags	@"SHF_NOTE_NV_CUINFO"
        /*0018*/ 	.short	0x0002
        /*001a*/ 	.short	0x005a
        /*001c*/ 	.short	0x0082
	.zero		2


//--------------------- .nv.info                  --------------------------
	.section	.nv.info,"",@"SHT_CUDA_INFO"
	.align	4


	//----- nvinfo : EIATTR_REGCOUNT
	.align		4
        /*0000*/ 	.byte	0x04, 0x2f
        /*0002*/ 	.short	(.L_12 - .L_11)
	.align		4
.L_11:
        /*0004*/ 	.word	index@(_ZN7cutlass13device_kernelINS_4gemm6kernel13GemmUniversalIN4cute5tupleIJiiiiEEENS1_10collective13CollectiveMmaINS1_37MainloopSm90TmaGmmaWarpSpecializedFP8ILi7ENS5_IJNS4_1CILi2EEESB_NSA_ILi1EEEEEENS1_35KernelTmaWarpSpecializedCooperativeEEENS5_IJNSA_ILi128EEESG_SG_EEENS_12float_e5m2_tENS5_IJlSC_lEEESI_SJ_NS4_8TiledMMAINS4_8MMA_AtomIJNS4_4SM904GMMA31MMA_64x128x32_F32E5M2E5M2_SS_TNILNSN_7ScaleInE1ELSP_1EEEEEENS4_6LayoutINS5_IJSB_SC_SC_EEENS5_IJSC_NSA_ILi0EEESU_EEEEENS5_IJNS4_10UnderscoreESX_SX_EEEEENS4_23SM90_TMA_LOAD_MULTICASTENS4_14ComposedLayoutINS4_7SwizzleILi3ELi4ELi3EEENS4_18smem_ptr_flag_bitsILi8EEENSS_INS5_IJNSA_ILi8EEESG_EEENS5_IJSG_SC_EEEEEEEvNS4_8identityES10_S1A_vS1B_EENS_8epilogue10collective6detail29Sm90TmaWarpSpecializedAdapterINS1E_15DefaultEpilogueISI_SJ_SJ_NS1D_6thread17LinearCombinationISI_Li1EffLNS1I_9ScaleType4KindE0ELNS_15FloatRoundStyleE2ESI_EENS1_15EpilogueDefaultEEEEEvvEEEEvNT_6ParamsE)
        /*0008*/ 	.word	0x000000a8


	//----- nvinfo : EIATTR_FRAME_SIZE
	.align		4
.L_12:
        /*000c*/ 	.byte	0x04, 0x11
        /*000e*/ 	.short	(.L_14 - .L_13)
	.align		4
.L_13:
        /*0010*/ 	.word	index@(_ZN7cutlass13device_kernelINS_4gemm6kernel13GemmUniversalIN4cute5tupleIJiiiiEEENS1_10collective13CollectiveMmaINS1_37MainloopSm90TmaGmmaWarpSpecializedFP8ILi7ENS5_IJNS4_1CILi2EEESB_NSA_ILi1EEEEEENS1_35KernelTmaWarpSpecializedCooperativeEEENS5_IJNSA_ILi128EEESG_SG_EEENS_12float_e5m2_tENS5_IJlSC_lEEESI_SJ_NS4_8TiledMMAINS4_8MMA_AtomIJNS4_4SM904GMMA31MMA_64x128x32_F32E5M2E5M2_SS_TNILNSN_7ScaleInE1ELSP_1EEEEEENS4_6LayoutINS5_IJSB_SC_SC_EEENS5_IJSC_NSA_ILi0EEESU_EEEEENS5_IJNS4_10UnderscoreESX_SX_EEEEENS4_23SM90_TMA_LOAD_MULTICASTENS4_14ComposedLayoutINS4_7SwizzleILi3ELi4ELi3EEENS4_18smem_ptr_flag_bitsILi8EEENSS_INS5_IJNSA_ILi8EEESG_EEENS5_IJSG_SC_EEEEEEEvNS4_8identityES10_S1A_vS1B_EENS_8epilogue10collective6detail29Sm90TmaWarpSpecializedAdapterINS1E_15DefaultEpilogueISI_SJ_SJ_NS1D_6thread17LinearCombinationISI_Li1EffLNS1I_9ScaleType4KindE0ELNS_15FloatRoundStyleE2ESI_EENS1_15EpilogueDefaultEEEEEvvEEEEvNT_6ParamsE)
        /*0014*/ 	.word	0x00000000


	//----- nvinfo : EIATTR_MIN_STACK_SIZE
	.align		4
.L_14:
        /*0018*/ 	.byte	0x04, 0x12
        /*001a*/ 	.short	(.L_16 - .L_15)
	.align		4
.L_15:
        /*001c*/ 	.word	index@(_ZN7cutlass13device_kernelINS_4gemm6kernel13GemmUniversalIN4cute5tupleIJiiiiEEENS1_10collective13CollectiveMmaINS1_37MainloopSm90TmaGmmaWarpSpecializedFP8ILi7ENS5_IJNS4_1CILi2EEESB_NSA_ILi1EEEEEENS1_35KernelTmaWarpSpecializedCooperativeEEENS5_IJNSA_ILi128EEESG_SG_EEENS_12float_e5m2_tENS5_IJlSC_lEEESI_SJ_NS4_8TiledMMAINS4_8MMA_AtomIJNS4_4SM904GMMA31MMA_64x128x32_F32E5M2E5M2_SS_TNILNSN_7ScaleInE1ELSP_1EEEEEENS4_6LayoutINS5_IJSB_SC_SC_EEENS5_IJSC_NSA_ILi0EEESU_EEEEENS5_IJNS4_10UnderscoreESX_SX_EEEEENS4_23SM90_TMA_LOAD_MULTICASTENS4_14ComposedLayoutINS4_7SwizzleILi3ELi4ELi3EEENS4_18smem_ptr_flag_bitsILi8EEENSS_INS5_IJNSA_ILi8EEESG_EEENS5_IJSG_SC_EEEEEEEvNS4_8identityES10_S1A_vS1B_EENS_8epilogue10collective6detail29Sm90TmaWarpSpecializedAdapterINS1E_15DefaultEpilogueISI_SJ_SJ_NS1D_6thread17LinearCombinationISI_Li1EffLNS1I_9ScaleType4KindE0ELNS_15FloatRoundStyleE2ESI_EENS1_15EpilogueDefaultEEEEEvvEEEEvNT_6ParamsE)
        /*0020*/ 	.word	0x00000000
.L_16:


//--------------------- .nv.compat                --------------------------
	.section	.nv.compat,"",@"SHT_CUDA_COMPAT_INFO"
	.align	4
        /*0000*/ 	.byte	0x02, 0x09, 0x01, 0x00, 0x02, 0x02, 0x04, 0x00, 0x02, 0x05, 0x05, 0x00, 0x03, 0x07, 0x01, 0x01
        /*0010*/ 	.byte	0x02, 0x03, 0x01, 0x00, 0x02, 0x06, 0x01, 0x00, 0x04, 0x0b, 0x08, 0x00, 0x00, 0x00, 0x00, 0x00
        /*0020*/ 	.byte	0x00, 0x00, 0x00, 0x00


//--------------------- .nv.info._ZN7cutlass13device_kernelINS_4gemm6kernel13GemmUniversalIN4cute5tupleIJiiiiEEENS1_10collective13CollectiveMmaINS1_37MainloopSm90TmaGmmaWarpSpecializedFP8ILi7ENS5_IJNS4_1CILi2EEESB_NSA_ILi1EEEEEENS1_35KernelTmaWarpSpecializedCooperativeEEENS5_IJNSA_ILi128EEESG_SG_EEENS_12float_e5m2_tENS5_IJlSC_lEEESI_SJ_NS4_8TiledMMAINS4_8MMA_AtomIJNS4_4SM904GMMA31MMA_64x128x32_F32E5M2E5M2_SS_TNILNSN_7ScaleInE1ELSP_1EEEEEENS4_6LayoutINS5_IJSB_SC_SC_EEENS5_IJSC_NSA_ILi0EEESU_EEEEENS5_IJNS4_10UnderscoreESX_SX_EEEEENS4_23SM90_TMA_LOAD_MULTICASTENS4_14ComposedLayoutINS4_7SwizzleILi3ELi4ELi3EEENS4_18smem_ptr_flag_bitsILi8EEENSS_INS5_IJNSA_ILi8EEESG_EEENS5_IJSG_SC_EEEEEEEvNS4_8identityES10_S1A_vS1B_EENS_8epilogue10collective6detail29Sm90TmaWarpSpecializedAdapterINS1E_15DefaultEpilogueISI_SJ_SJ_NS1D_6thread17LinearCombinationISI_Li1EffLNS1I_9ScaleType4KindE0ELNS_15FloatRoundStyleE2ESI_EENS1_15EpilogueDefaultEEEEEvvEEEEvNT_6ParamsE --------------------------
	.section	.nv.info._ZN7cutlass13device_kernelINS_4gemm6kernel13GemmUniversalIN4cute5tupleIJiiiiEEENS1_10collective13CollectiveMmaINS1_37MainloopSm90TmaGmmaWarpSpecializedFP8ILi7ENS5_IJNS4_1CILi2EEESB_NSA_ILi1EEEEEENS1_35KernelTmaWarpSpecializedCooperativeEEENS5_IJNSA_ILi128EEESG_SG_EEENS_12float_e5m2_tENS5_IJlSC_lEEESI_SJ_NS4_8TiledMMAINS4_8MMA_AtomIJNS4_4SM904GMMA31MMA_64x128x32_F32E5M2E5M2_SS_TNILNSN_7ScaleInE1ELSP_1EEEEEENS4_6LayoutINS5_IJSB_SC_SC_EEENS5_IJSC_NSA_ILi0EEESU_EEEEENS5_IJNS4_10UnderscoreESX_SX_EEEEENS4_23SM90_TMA_LOAD_MULTICASTENS4_14ComposedLayoutINS4_7SwizzleILi3ELi4ELi3EEENS4_18smem_ptr_flag_bitsILi8EEENSS_INS5_IJNSA_ILi8EEESG_EEENS5_IJSG_SC_EEEEEEEvNS4_8identityES10_S1A_vS1B_EENS_8epilogue10collective6detail29Sm90TmaWarpSpecializedAdapterINS1E_15DefaultEpilogueISI_SJ_SJ_NS1D_6thread17LinearCombinationISI_Li1EffLNS1I_9ScaleType4KindE0ELNS_15FloatRoundStyleE2ESI_EENS1_15EpilogueDefaultEEEEEvvEEEEvNT_6ParamsE,"",@"SHT_CUDA_INFO"
	.sectionflags	@""
	.align	4


	//----- nvinfo : EIATTR_CUDA_API_VERSION
	.align		4
        /*0000*/ 	.byte	0x04, 0x37
        /*0002*/ 	.short	(.L_18 - .L_17)
.L_17:
        /*0004*/ 	.word	0x00000082


	//----- nvinfo : EIATTR_KPARAM_INFO
	.align		4
.L_18:
        /*0008*/ 	.byte	0x04, 0x17
        /*000a*/ 	.short	(.L_20 - .L_19)
.L_19:
        /*000c*/ 	.word	0x00000000
        /*0010*/ 	.short	0x0000
        /*0012*/ 	.short	0x0070
        /*0014*/ 	.byte	0x00, 0xf0, 0x01, 0x10


	//----- nvinfo : EIATTR_SPARSE_MMA_MASK
	.align		4
.L_20:
        /*0018*/ 	.byte	0x03, 0x50
        /*001a*/ 	.short	0x0000


	//----- nvinfo : EIATTR_MAXREG_COUNT
	.align		4
        /*001c*/ 	.byte	0x03, 0x1b
        /*001e*/ 	.short	0x00a8


	//----- nvinfo : EIATTR_NUM_BARRIERS
	.align		4
        /*0020*/ 	.byte	0x02, 0x4c
        /*0022*/ 	.byte	0x01
	.zero		1


	//----- nvinfo : EIATTR_MERCURY_ISA_VERSION
	.align		4
        /*0024*/ 	.byte	0x03, 0x5f
        /*0026*/ 	.short	0x0101


	//----- nvinfo : EIATTR_INT_WARP_WIDE_INSTR_OFFSETS
	.align		4
        /*0028*/ 	.byte	0x04, 0x31
        /*002a*/ 	.short	(.L_22 - .L_21)


	//   ....[0]....
.L_21:
        /*002c*/ 	.word	0x00000500


	//   ....[1]....
        /*0030*/ 	.word	0x00000530


	//   ....[2]....
        /*0034*/ 	.word	0x000006b0


	//----- nvinfo : EIATTR_COOP_GROUP_MASK_REGIDS
	.align		4
.L_22:
        /*0038*/ 	.byte	0x04, 0x29
        /*003a*/ 	.short	(.L_24 - .L_23)


	//   ....[0]....
.L_23:
        /*003c*/ 	.word	0xffffffff


	//   ....[1]....
        /*0040*/ 	.word	0xffffffff


	//   ....[2]....
        /*0044*/ 	.word	0xffffffff


	//   ....[3]....
        /*0048*/ 	.word	0xffffffff


	//   ....[4]....
        /*004c*/ 	.word	0xffffffff


	//   ....[5]....
        /*0050*/ 	.word	0xffffffff


	//----- nvinfo : EIATTR_COOP_GROUP_INSTR_OFFSETS
	.align		4
.L_24:
        /*0054*/ 	.byte	0x04, 0x28
        /*0056*/ 	.short	(.L_26 - .L_25)


	//   ....[0]....
.L_25:
        /*0058*/ 	.word	0x00000060


	//   ....[1]....
        /*005c*/ 	.word	0x00000070


	//   ....[2]....
        /*0060*/ 	.word	0x00000130


	//   ....[3]....
        /*0064*/ 	.word	0x00000330


	//   ....[4]....
        /*0068*/ 	.word	0x00000850


	//   ....[5]....
        /*006c*/ 	.word	0x000012d0


	//----- nvinfo : EIATTR_REG_RECONFIG
	.align		4
.L_26:
        /*0070*/ 	.byte	0x01, 0x54
	.zero		2


	//----- nvinfo : EIATTR_MBARRIER_INSTR_OFFSETS
	.align		4
        /*0074*/ 	.byte	0x04, 0x39
        /*0076*/ 	.short	(.L_28 - .L_27)


	//   ....[0]....
.L_27:
        /*0078*/ 	.word	0x00000230
        /*007c*/ 	.word	0x000000ff
        /*0080*/ 	.word	0x00000000
        /*0084*/ 	.short	0x0100
        /*0086*/ 	.byte	0x08
	.zero		1


	//   ....[1]....
        /*0088*/ 	.word	0x00000240
        /*008c*/ 	.word	0x000000ff
        /*0090*/ 	.word	0x00000038
        /*0094*/ 	.short	0x0100
        /*0096*/ 	.byte	0x08
	.zero		1


	//   ....[2]....
        /*0098*/ 	.word	0x00000250
        /*009c*/ 	.word	0x000000ff
        /*00a0*/ 	.word	0x00000008
        /*00a4*/ 	.short	0x0100
        /*00a6*/ 	.byte	0x08
	.zero		1


	//   ....[3]....
        /*00a8*/ 	.word	0x00000260
        /*00ac*/ 	.word	0x000000ff
        /*00b0*/ 	.word	0x00000040
        /*00b4*/ 	.short	0x0100
        /*00b6*/ 	.byte	0x08
	.zero		1


	//   ....[4]....
        /*00b8*/ 	.word	0x00000270
        /*00bc*/ 	.word	0x000000ff
        /*00c0*/ 	.word	0x00000010
        /*00c4*/ 	.short	0x0100
        /*00c6*/ 	.byte	0x08
	.zero		1


	//   ....[5]....
        /*00c8*/ 	.word	0x00000280
        /*00cc*/ 	.word	0x000000ff
        /*00d0*/ 	.word	0x00000048
        /*00d4*/ 	.short	0x0100
        /*00d6*/ 	.byte	0x08
	.zero		1


	//   ....[6]....
        /*00d8*/ 	.word	0x00000290
        /*00dc*/ 	.word	0x000000ff
        /*00e0*/ 	.word	0x00000018
        /*00e4*/ 	.short	0x0100
        /*00e6*/ 	.byte	0x08
	.zero		1


	//   ....[7]....
        /*00e8*/ 	.word	0x000002a0
        /*00ec*/ 	.word	0x000000ff
        /*00f0*/ 	.word	0x00000050
        /*00f4*/ 	.short	0x0100
        /*00f6*/ 	.byte	0x08
	.zero		1


	//   ....[8]....
        /*00f8*/ 	.word	0x000002b0
        /*00fc*/ 	.word	0x000000ff
        /*0100*/ 	.word	0x00000020
        /*0104*/ 	.short	0x0100
        /*0106*/ 	.byte	0x08
	.zero		1


	//   ....[9]....
        /*0108*/ 	.word	0x000002c0
        /*010c*/ 	.word	0x000000ff
        /*0110*/ 	.word	0x00000058
        /*0114*/ 	.short	0x0100
        /*0116*/ 	.byte	0x08
	.zero		1


	//   ....[10]....
        /*0118*/ 	.word	0x000002d0
        /*011c*/ 	.word	0x000000ff
        /*0120*/ 	.word	0x00000028
        /*0124*/ 	.short	0x0100
        /*0126*/ 	.byte	0x08
	.zero		1


	//   ....[11]....
        /*0128*/ 	.word	0x000002e0
        /*012c*/ 	.word	0x000000ff
        /*0130*/ 	.word	0x00000060
        /*0134*/ 	.short	0x0100
        /*0136*/ 	.byte	0x08
	.zero		1


	//   ....[12]....
        /*0138*/ 	.word	0x000002f0
        /*013c*/ 	.word	0x000000ff
        /*0140*/ 	.word	0x00000030
        /*0144*/ 	.short	0x0100
        /*0146*/ 	.byte	0x08
	.zero		1


	//   ....[13]....
        /*0148*/ 	.word	0x00000300
        /*014c*/ 	.word	0x000000ff
        /*0150*/ 	.word	0x00000068
        /*0154*/ 	.short	0x0100
        /*0156*/ 	.byte	0x08
	.zero		1


	//   ....[14]....
        /*0158*/ 	.word	0x00000740
        /*015c*/ 	.word	0x000000ff
        /*0160*/ 	.word	0x00000080
        /*0164*/ 	.short	0x0100
        /*0166*/ 	.byte	0x06
	.zero		1


	//   ....[15]....
        /*0168*/ 	.word	0x000007e0
        /*016c*/ 	.word	0x000000ff
        /*0170*/ 	.word	0x00000088
        /*0174*/ 	.short	0x0100
        /*0176*/ 	.byte	0x06
	.zero		1


	//   ....[16]....
        /*0178*/ 	.word	0x00001800
        /*017c*/ 	.word	0x000000ff
        /*0180*/ 	.word	0x00000000
        /*0184*/ 	.short	0x010a
        /*0186*/ 	.byte	0x06
	.zero		1


	//   ....[17]....
        /*0188*/ 	.word	0x00001840
        /*018c*/ 	.word	0x000000ff
        /*0190*/ 	.word	0x00000000
        /*0194*/ 	.short	0x010a
        /*0196*/ 	.byte	0x06
	.zero		1


	//   ....[18]....
        /*0198*/ 	.word	0x00002230
        /*019c*/ 	.word	0x000000ff
        /*01a0*/ 	.word	0x00000000
        /*01a4*/ 	.short	0x010a
        /*01a6*/ 	.byte	0x0c
	.zero		1


	//   ....[19]....
        /*01a8*/ 	.word	0x00002270
        /*01ac*/ 	.word	0x000000ff
        /*01b0*/ 	.word	0x00000000
        /*01b4*/ 	.short	0x010a
        /*01b6*/ 	.byte	0x0c
	.zero		1


	//   ....[20]....
        /*01b8*/ 	.word	0x00002960
        /*01bc*/ 	.word	0x0000008c
        /*01c0*/ 	.word	0x00000000
        /*01c4*/ 	.short	0x0101
        /*01c6*/ 	.byte	0x3f
	.zero		1


	//   ....[21]....
        /*01c8*/ 	.word	0x00003020
        /*01cc*/ 	.word	0x0000000c
        /*01d0*/ 	.word	0x00000000
        /*01d4*/ 	.short	0x0101
        /*01d6*/ 	.byte	0x3f
	.zero		1


	//   ....[22]....
        /*01d8*/ 	.word	0x00008a00
        /*01dc*/ 	.word	0x00000014
        /*01e0*/ 	.word	0x00000038
        /*01e4*/ 	.short	0x010a
        /*01e6*/ 	.byte	0x3f
	.zero		1


	//   ....[23]....
        /*01e8*/ 	.word	0x00008e00
        /*01ec*/ 	.word	0x00000008
        /*01f0*/ 	.word	0x00000088
        /*01f4*/ 	.short	0x0101
        /*01f6*/ 	.byte	0x3f
	.zero		1


	//   ....[24]....
        /*01f8*/ 	.word	0x000094e0
        /*01fc*/ 	.word	0x00000006
        /*0200*/ 	.word	0x00000000
        /*0204*/ 	.short	0x010a
        /*0206*/ 	.byte	0x3f
	.zero		1


	//   ....[25]....
        /*0208*/ 	.word	0x00009560
        /*020c*/ 	.word	0x00000007
        /*0210*/ 	.word	0x00000000
        /*0214*/ 	.short	0x010a
        /*0216*/ 	.byte	0x3f
	.zero		1


	//   ....[26]....
        /*0218*/ 	.word	0x000095f0
        /*021c*/ 	.word	0x00000006
        /*0220*/ 	.word	0x00000000
        /*0224*/ 	.short	0x010a
        /*0226*/ 	.byte	0x3f
	.zero		1


	//   ....[27]....
        /*0228*/ 	.word	0x00009680
        /*022c*/ 	.word	0x00000009
        /*0230*/ 	.word	0x00000000
        /*0234*/ 	.short	0x010a
        /*0236*/ 	.byte	0x3f
	.zero		1


	//   ....[28]....
        /*0238*/ 	.word	0x00009710
        /*023c*/ 	.word	0x0000000a
        /*0240*/ 	.word	0x00000000
        /*0244*/ 	.short	0x010a
        /*0246*/ 	.byte	0x3f
	.zero		1


	//   ....[29]....
        /*0248*/ 	.word	0x000097a0
        /*024c*/ 	.word	0x0000000b
        /*0250*/ 	.word	0x00000000
        /*0254*/ 	.short	0x010a
        /*0256*/ 	.byte	0x3f
	.zero		1


	//   ....[30]....
        /*0258*/ 	.word	0x00009830
        /*025c*/ 	.word	0x00000003
        /*0260*/ 	.word	0x00000000
        /*0264*/ 	.short	0x010a
        /*0266*/ 	.byte	0x3f
	.zero		1


	//   ....[31]....
        /*0268*/ 	.word	0x000098a0
        /*026c*/ 	.word	0x0000000d
        /*0270*/ 	.word	0x00000000
        /*0274*/ 	.short	0x010a
        /*0276*/ 	.byte	0x3f
	.zero		1


	//   ....[32]....
        /*0278*/ 	.word	0x00009900
        /*027c*/ 	.word	0x00000091
        /*0280*/ 	.word	0x00000000
        /*0284*/ 	.short	0x010a
        /*0286*/ 	.byte	0x3f
	.zero		1


	//   ....[33]....
        /*0288*/ 	.word	0x000099d0
        /*028c*/ 	.word	0x00000014
        /*0290*/ 	.word	0x00000038
        /*0294*/ 	.short	0x010a
        /*0296*/ 	.byte	0x3f
	.zero		1


	//   ....[34]....
        /*0298*/ 	.word	0x00009aa0
        /*029c*/ 	.word	0x00000006
        /*02a0*/ 	.word	0x00000000
        /*02a4*/ 	.short	0x010a
        /*02a6*/ 	.byte	0x3f
	.zero		1


	//   ....[35]....
        /*02a8*/ 	.word	0x00009af0
        /*02ac*/ 	.word	0x00000007
        /*02b0*/ 	.word	0x00000000
        /*02b4*/ 	.short	0x010a
        /*02b6*/ 	.byte	0x3f
	.zero		1


	//   ....[36]....
        /*02b8*/ 	.word	0x00009b40
        /*02bc*/ 	.word	0x00000006
        /*02c0*/ 	.word	0x00000000
        /*02c4*/ 	.short	0x010a
        /*02c6*/ 	.byte	0x3f
	.zero		1


	//   ....[37]....
        /*02c8*/ 	.word	0x00009b90
        /*02cc*/ 	.word	0x00000009
        /*02d0*/ 	.word	0x00000000
        /*02d4*/ 	.short	0x010a
        /*02d6*/ 	.byte	0x3f
	.zero		1


	//   ....[38]....
        /*02d8*/ 	.word	0x00009be0
        /*02dc*/ 	.word	0x0000000a
        /*02e0*/ 	.word	0x00000000
        /*02e4*/ 	.short	0x010a
        /*02e6*/ 	.byte	0x3f
	.zero		1


	//   ....[39]....
        /*02e8*/ 	.word	0x00009c30
        /*02ec*/ 	.word	0x0000000b
        /*02f0*/ 	.word	0x00000000
        /*02f4*/ 	.short	0x010a
        /*02f6*/ 	.byte	0x3f
	.zero		1


	//----- nvinfo : EIATTR_NUM_MBARRIERS
	.align		4
.L_28:
        /*02f8*/ 	.byte	0x03, 0x38
        /*02fa*/ 	.short	0x0010


	//----- nvinfo : EIATTR_EXIT_INSTR_OFFSETS
	.align		4
        /*02fc*/ 	.byte	0x04, 0x1c
        /*02fe*/ 	.short	(.L_30 - .L_29)


	//   ....[0]....
.L_29:
        /*0300*/ 	.word	0x000009b0


	//   ....[1]....
        /*0304*/ 	.word	0x000011a0


	//   ....[2]....
        /*0308*/ 	.word	0x00008050


	//   ....[3]....
        /*030c*/ 	.word	0x000085b0


	//   ....[4]....
        /*0310*/ 	.word	0x00009880


	//----- nvinfo : EIATTR_MAX_THREADS
	.align		4
.L_30:
        /*0314*/ 	.byte	0x04, 0x05
        /*0316*/ 	.short	(.L_32 - .L_31)
.L_31:
        /*0318*/ 	.word	0x00000180
        /*031c*/ 	.word	0x00000001
        /*0320*/ 	.word	0x00000001


	//----- nvinfo : EIATTR_CRS_STACK_SIZE
	.align		4
.L_32:
        /*0324*/ 	.byte	0x04, 0x1e
        /*0326*/ 	.short	(.L_34 - .L_33)
.L_33:
        /*0328*/ 	.word	0x00000000


	//----- nvinfo : EIATTR_CBANK_PARAM_SIZE
	.align		4
.L_34:
        /*032c*/ 	.byte	0x03, 0x19
        /*032e*/ 	.short	0x0470


	//----- nvinfo : EIATTR_PARAM_CBANK
	.align		4
        /*0330*/ 	.byte	0x04, 0x0a
        /*0332*/ 	.short	(.L_36 - .L_35)
	.align		4
.L_35:
        /*0334*/ 	.word	index@(.nv.constant0._ZN7cutlass13device_kernelINS_4gemm6kernel13GemmUniversalIN4cute5tupleIJiiiiEEENS1_10collective13CollectiveMmaINS1_37MainloopSm90TmaGmmaWarpSpecializedFP8ILi7ENS5_IJNS4_1CILi2EEESB_NSA_ILi1EEEEEENS1_35KernelTmaWarpSpecializedCooperativeEEENS5_IJNSA_ILi128EEESG_SG_EEENS_12float_e5m2_tENS5_IJlSC_lEEESI_SJ_NS4_8TiledMMAINS4_8MMA_AtomIJNS4_4SM904GMMA31MMA_64x128x32_F32E5M2E5M2_SS_TNILNSN_7ScaleInE1ELSP_1EEEEEENS4_6LayoutINS5_IJSB_SC_SC_EEENS5_IJSC_NSA_ILi0EEESU_EEEEENS5_IJNS4_10UnderscoreESX_SX_EEEEENS4_23SM90_TMA_LOAD_MULTICASTENS4_14ComposedLayoutINS4_7SwizzleILi3ELi4ELi3EEENS4_18smem_ptr_flag_bitsILi8EEENSS_INS5_IJNSA_ILi8EEESG_EEENS5_IJSG_SC_EEEEEEEvNS4_8identityES10_S1A_vS1B_EENS_8epilogue10collective6detail29Sm90TmaWarpSpecializedAdapterINS1E_15DefaultEpilogueISI_SJ_SJ_NS1D_6thread17LinearCombinationISI_Li1EffLNS1I_9ScaleType4KindE0ELNS_15FloatRoundStyleE2ESI_EENS1_15EpilogueDefaultEEEEEvvEEEEvNT_6ParamsE)
        /*0338*/ 	.short	0x0210
        /*033a*/ 	.short	0x0470


	//----- nvinfo : EIATTR_SW_WAR
	.align		4
.L_36:
        /*033c*/ 	.byte	0x04, 0x36
        /*033e*/ 	.short	(.L_38 - .L_37)
.L_37:
        /*0340*/ 	.word	0x00000008
.L_38:


//--------------------- .nv.callgraph             --------------------------
	.section	.nv.callgraph,"",@"SHT_CUDA_CALLGRAPH"
	.align	4
	.sectionentsize	8
	.align		4
        /*0000*/ 	.word	0x00000000
	.align		4
        /*0004*/ 	.word	0xffffffff
	.align		4
        /*0008*/ 	.word	0x00000000
	.align		4
        /*000c*/ 	.word	0xfffffffe
	.align		4
        /*0010*/ 	.word	0x00000000
	.align		4
        /*0014*/ 	.word	0xfffffffd
	.align		4
        /*0018*/ 	.word	0x00000000
	.align		4
        /*001c*/ 	.word	0xfffffffc


//--------------------- .nv.constant4             --------------------------
	.section	.nv.constant4,"a",@progbits
	.align	8
	.align		8
.nv.constant4:
        /*0000*/ 	.dword	_ZN40_INTERNAL_b07f6a82_4_k_cu_64c2e9e3_216354cuda3std3__45__cpo5beginE
	.align		8
        /*0008*/ 	.dword	_ZN40_INTERNAL_b07f6a82_4_k_cu_64c2e9e3_216354cuda3std3__45__cpo3endE
	.align		8
        /*0010*/ 	.dword	_ZN40_INTERNAL_b07f6a82_4_k_cu_64c2e9e3_216354cuda3std3__45__cpo6cbeginE
	.align		8
        /*0018*/ 	.dword	_ZN40_INTERNAL_b07f6a82_4_k_cu_64c2e9e3_216354cuda3std3__45__cpo4cendE
	.align		8
        /*0020*/ 	.dword	_ZN40_INTERNAL_b07f6a82_4_k_cu_64c2e9e3_216354cuda3std3__442_GLOBAL__N__b07f6a82_4_k_cu_64c2e9e3_216356ignoreE
	.align		8
        /*0028*/ 	.dword	_ZN40_INTERNAL_b07f6a82_4_k_cu_64c2e9e3_216354cuda3std3__419piecewise_constructE
	.align		8
        /*0030*/ 	.dword	_ZN40_INTERNAL_b07f6a82_4_k_cu_64c2e9e3_216354cuda3std3__48in_placeE
	.align		8
        /*0038*/ 	.dword	_ZN40_INTERNAL_b07f6a82_4_k_cu_64c2e9e3_216354cuda3std6ranges3__45__cpo4swapE
	.align		8
        /*0040*/ 	.dword	_ZN40_INTERNAL_b07f6a82_4_k_cu_64c2e9e3_216354cuda3std6ranges3__45__cpo9iter_moveE
	.align		8
        /*0048*/ 	.dword	_ZN40_INTERNAL_b07f6a82_4_k_cu_64c2e9e3_216354cute7productE
	.align		8
        /*0050*/ 	.dword	_ZN40_INTERNAL_b07f6a82_4_k_cu_64c2e9e3_216354cute1_E


//--------------------- .text._ZN7cutlass13device_kernelINS_4gemm6kernel13GemmUniversalIN4cute5tupleIJiiiiEEENS1_10collective13CollectiveMmaINS1_37MainloopSm90TmaGmmaWarpSpecializedFP8ILi7ENS5_IJNS4_1CILi2EEESB_NSA_ILi1EEEEEENS1_35KernelTmaWarpSpecializedCooperativeEEENS5_IJNSA_ILi128EEESG_SG_EEENS_12float_e5m2_tENS5_IJlSC_lEEESI_SJ_NS4_8TiledMMAINS4_8MMA_AtomIJNS4_4SM904GMMA31MMA_64x128x32_F32E5M2E5M2_SS_TNILNSN_7ScaleInE1ELSP_1EEEEEENS4_6LayoutINS5_IJSB_SC_SC_EEENS5_IJSC_NSA_ILi0EEESU_EEEEENS5_IJNS4_10UnderscoreESX_SX_EEEEENS4_23SM90_TMA_LOAD_MULTICASTENS4_14ComposedLayoutINS4_7SwizzleILi3ELi4ELi3EEENS4_18smem_ptr_flag_bitsILi8EEENSS_INS5_IJNSA_ILi8EEESG_EEENS5_IJSG_SC_EEEEEEEvNS4_8identityES10_S1A_vS1B_EENS_8epilogue10collective6detail29Sm90TmaWarpSpecializedAdapterINS1E_15DefaultEpilogueISI_SJ_SJ_NS1D_6thread17LinearCombinationISI_Li1EffLNS1I_9ScaleType4KindE0ELNS_15FloatRoundStyleE2ESI_EENS1_15EpilogueDefaultEEEEEvvEEEEvNT_6ParamsE --------------------------
	.section	.text._ZN7cutlass13device_kernelINS_4gemm6kernel13GemmUniversalIN4cute5tupleIJiiiiEEENS1_10collective13CollectiveMmaINS1_37MainloopSm90TmaGmmaWarpSpecializedFP8ILi7ENS5_IJNS4_1CILi2EEESB_NSA_ILi1EEEEEENS1_35KernelTmaWarpSpecializedCooperativeEEENS5_IJNSA_ILi128EEESG_SG_EEENS_12float_e5m2_tENS5_IJlSC_lEEESI_SJ_NS4_8TiledMMAINS4_8MMA_AtomIJNS4_4SM904GMMA31MMA_64x128x32_F32E5M2E5M2_SS_TNILNSN_7ScaleInE1ELSP_1EEEEEENS4_6LayoutINS5_IJSB_SC_SC_EEENS5_IJSC_NSA_ILi0EEESU_EEEEENS5_IJNS4_10UnderscoreESX_SX_EEEEENS4_23SM90_TMA_LOAD_MULTICASTENS4_14ComposedLayoutINS4_7SwizzleILi3ELi4ELi3EEENS4_18smem_ptr_flag_bitsILi8EEENSS_INS5_IJNSA_ILi8EEESG_EEENS5_IJSG_SC_EEEEEEEvNS4_8identityES10_S1A_vS1B_EENS_8epilogue10collective6detail29Sm90TmaWarpSpecializedAdapterINS1E_15DefaultEpilogueISI_SJ_SJ_NS1D_6thread17LinearCombinationISI_Li1EffLNS1I_9ScaleType4KindE0ELNS_15FloatRoundStyleE2ESI_EENS1_15EpilogueDefaultEEEEEvvEEEEvNT_6ParamsE,"ax",@progbits
	.align	128
.text._ZN7cutlass13device_kernelINS_4gemm6kernel13GemmUniversalIN4cute5tupleIJiiiiEEENS1_10collective13CollectiveMmaINS1_37MainloopSm90TmaGmmaWarpSpecializedFP8ILi7ENS5_IJNS4_1CILi2EEESB_NSA_ILi1EEEEEENS1_35KernelTmaWarpSpecializedCooperativeEEENS5_IJNSA_ILi128EEESG_SG_EEENS_12float_e5m2_tENS5_IJlSC_lEEESI_SJ_NS4_8TiledMMAINS4_8MMA_AtomIJNS4_4SM904GMMA31MMA_64x128x32_F32E5M2E5M2_SS_TNILNSN_7ScaleInE1ELSP_1EEEEEENS4_6LayoutINS5_IJSB_SC_SC_EEENS5_IJSC_NSA_ILi0EEESU_EEEEENS5_IJNS4_10UnderscoreESX_SX_EEEEENS4_23SM90_TMA_LOAD_MULTICASTENS4_14ComposedLayoutINS4_7SwizzleILi3ELi4ELi3EEENS4_18smem_ptr_flag_bitsILi8EEENSS_INS5_IJNSA_ILi8EEESG_EEENS5_IJSG_SC_EEEEEEEvNS4_8identityES10_S1A_vS1B_EENS_8epilogue10collective6detail29Sm90TmaWarpSpecializedAdapterINS1E_15DefaultEpilogueISI_SJ_SJ_NS1D_6thread17LinearCombinationISI_Li1EffLNS1I_9ScaleType4KindE0ELNS_15FloatRoundStyleE2ESI_EENS1_15EpilogueDefaultEEEEEvvEEEEvNT_6ParamsE:
        .type           _ZN7cutlass13device_kernelINS_4gemm6kernel13GemmUniversalIN4cute5tupleIJiiiiEEENS1_10collective13CollectiveMmaINS1_37MainloopSm90TmaGmmaWarpSpecializedFP8ILi7ENS5_IJNS4_1CILi2EEESB_NSA_ILi1EEEEEENS1_35KernelTmaWarpSpecializedCooperativeEEENS5_IJNSA_ILi128EEESG_SG_EEENS_12float_e5m2_tENS5_IJlSC_lEEESI_SJ_NS4_8TiledMMAINS4_8MMA_AtomIJNS4_4SM904GMMA31MMA_64x128x32_F32E5M2E5M2_SS_TNILNSN_7ScaleInE1ELSP_1EEEEEENS4_6LayoutINS5_IJSB_SC_SC_EEENS5_IJSC_NSA_ILi0EEESU_EEEEENS5_IJNS4_10UnderscoreESX_SX_EEEEENS4_23SM90_TMA_LOAD_MULTICASTENS4_14ComposedLayoutINS4_7SwizzleILi3ELi4ELi3EEENS4_18smem_ptr_flag_bitsILi8EEENSS_INS5_IJNSA_ILi8EEESG_EEENS5_IJSG_SC_EEEEEEEvNS4_8identityES10_S1A_vS1B_EENS_8epilogue10collective6detail29Sm90TmaWarpSpecializedAdapterINS1E_15DefaultEpilogueISI_SJ_SJ_NS1D_6thread17LinearCombinationISI_Li1EffLNS1I_9ScaleType4KindE0ELNS_15FloatRoundStyleE2ESI_EENS1_15EpilogueDefaultEEEEEvvEEEEvNT_6ParamsE,@function
        .size           _ZN7cutlass13device_kernelINS_4gemm6kernel13GemmUniversalIN4cute5tupleIJiiiiEEENS1_10collective13CollectiveMmaINS1_37MainloopSm90TmaGmmaWarpSpecializedFP8ILi7ENS5_IJNS4_1CILi2EEESB_NSA_ILi1EEEEEENS1_35KernelTmaWarpSpecializedCooperativeEEENS5_IJNSA_ILi128EEESG_SG_EEENS_12float_e5m2_tENS5_IJlSC_lEEESI_SJ_NS4_8TiledMMAINS4_8MMA_AtomIJNS4_4SM904GMMA31MMA_64x128x32_F32E5M2E5M2_SS_TNILNSN_7ScaleInE1ELSP_1EEEEEENS4_6LayoutINS5_IJSB_SC_SC_EEENS5_IJSC_NSA_ILi0EEESU_EEEEENS5_IJNS4_10UnderscoreESX_SX_EEEEENS4_23SM90_TMA_LOAD_MULTICASTENS4_14ComposedLayoutINS4_7SwizzleILi3ELi4ELi3EEENS4_18smem_ptr_flag_bitsILi8EEENSS_INS5_IJNSA_ILi8EEESG_EEENS5_IJSG_SC_EEEEEEEvNS4_8identityES10_S1A_vS1B_EENS_8epilogue10collective6detail29Sm90TmaWarpSpecializedAdapterINS1E_15DefaultEpilogueISI_SJ_SJ_NS1D_6thread17LinearCombinationISI_Li1EffLNS1I_9ScaleType4KindE0ELNS_15FloatRoundStyleE2ESI_EENS1_15EpilogueDefaultEEEEEvvEEEEvNT_6ParamsE,(.L_x_212 - _ZN7cutlass13device_kernelINS_4gemm6kernel13GemmUniversalIN4cute5tupleIJiiiiEEENS1_10collective13CollectiveMmaINS1_37MainloopSm90TmaGmmaWarpSpecializedFP8ILi7ENS5_IJNS4_1CILi2EEESB_NSA_ILi1EEEEEENS1_35KernelTmaWarpSpecializedCooperativeEEENS5_IJNSA_ILi128EEESG_SG_EEENS_12float_e5m2_tENS5_IJlSC_lEEESI_SJ_NS4_8TiledMMAINS4_8MMA_AtomIJNS4_4SM904GMMA31MMA_64x128x32_F32E5M2E5M2_SS_TNILNSN_7ScaleInE1ELSP_1EEEEEENS4_6LayoutINS5_IJSB_SC_SC_EEENS5_IJSC_NSA_ILi0EEESU_EEEEENS5_IJNS4_10UnderscoreESX_SX_EEEEENS4_23SM90_TMA_LOAD_MULTICASTENS4_14ComposedLayoutINS4_7SwizzleILi3ELi4ELi3EEENS4_18smem_ptr_flag_bitsILi8EEENSS_INS5_IJNSA_ILi8EEESG_EEENS5_IJSG_SC_EEEEEEEvNS4_8identityES10_S1A_vS1B_EENS_8epilogue10collective6detail29Sm90TmaWarpSpecializedAdapterINS1E_15DefaultEpilogueISI_SJ_SJ_NS1D_6thread17LinearCombinationISI_Li1EffLNS1I_9ScaleType4KindE0ELNS_15FloatRoundStyleE2ESI_EENS1_15EpilogueDefaultEEEEEvvEEEEvNT_6ParamsE)
        .other          _ZN7cutlass13device_kernelINS_4gemm6kernel13GemmUniversalIN4cute5tupleIJiiiiEEENS1_10collective13CollectiveMmaINS1_37MainloopSm90TmaGmmaWarpSpecializedFP8ILi7ENS5_IJNS4_1CILi2EEESB_NSA_ILi1EEEEEENS1_35KernelTmaWarpSpecializedCooperativeEEENS5_IJNSA_ILi128EEESG_SG_EEENS_12float_e5m2_tENS5_IJlSC_lEEESI_SJ_NS4_8TiledMMAINS4_8MMA_AtomIJNS4_4SM904GMMA31MMA_64x128x32_F32E5M2E5M2_SS_TNILNSN_7ScaleInE1ELSP_1EEEEEENS4_6LayoutINS5_IJSB_SC_SC_EEENS5_IJSC_NSA_ILi0EEESU_EEEEENS5_IJNS4_10UnderscoreESX_SX_EEEEENS4_23SM90_TMA_LOAD_MULTICASTENS4_14ComposedLayoutINS4_7SwizzleILi3ELi4ELi3EEENS4_18smem_ptr_flag_bitsILi8EEENSS_INS5_IJNSA_ILi8EEESG_EEENS5_IJSG_SC_EEEEEEEvNS4_8identityES10_S1A_vS1B_EENS_8epilogue10collective6detail29Sm90TmaWarpSpecializedAdapterINS1E_15DefaultEpilogueISI_SJ_SJ_NS1D_6thread17LinearCombinationISI_Li1EffLNS1I_9ScaleType4KindE0ELNS_15FloatRoundStyleE2ESI_EENS1_15EpilogueDefaultEEEEEvvEEEEvNT_6ParamsE,@"STO_CUDA_ENTRY STV_DEFAULT"
_ZN7cutlass13device_kernelINS_4gemm6kernel13GemmUniversalIN4cute5tupleIJiiiiEEENS1_10collective13CollectiveMmaINS1_37MainloopSm90TmaGmmaWarpSpecializedFP8ILi7ENS5_IJNS4_1CILi2EEESB_NSA_ILi1EEEEEENS1_35KernelTmaWarpSpecializedCooperativeEEENS5_IJNSA_ILi128EEESG_SG_EEENS_12float_e5m2_tENS5_IJlSC_lEEESI_SJ_NS4_8TiledMMAINS4_8MMA_AtomIJNS4_4SM904GMMA31MMA_64x128x32_F32E5M2E5M2_SS_TNILNSN_7ScaleInE1ELSP_1EEEEEENS4_6LayoutINS5_IJSB_SC_SC_EEENS5_IJSC_NSA_ILi0EEESU_EEEEENS5_IJNS4_10UnderscoreESX_SX_EEEEENS4_23SM90_TMA_LOAD_MULTICASTENS4_14ComposedLayoutINS4_7SwizzleILi3ELi4ELi3EEENS4_18smem_ptr_flag_bitsILi8EEENSS_INS5_IJNSA_ILi8EEESG_EEENS5_IJSG_SC_EEEEEEEvNS4_8identityES10_S1A_vS1B_EENS_8epilogue10collective6detail29Sm90TmaWarpSpecializedAdapterINS1E_15DefaultEpilogueISI_SJ_SJ_NS1D_6thread17LinearCombinationISI_Li1EffLNS1I_9ScaleType4KindE0ELNS_15FloatRoundStyleE2ESI_EENS1_15EpilogueDefaultEEEEEvvEEEEvNT_6ParamsE:
[----:B------:R-:W-:Y:S01]  /*0000*/  LDC R1, c[0x0][0x28] ;  /* 0x00000a00ff017b82 */ /* 0x000fe20000000800 */
[----:B------:R-:W0:Y:S01]  /*0010*/  S2R R0, SR_TID.X ;  /* 0x0000000000007919 */ /* 0x000e220000002100 */
[----:B------:R-:W-:Y:S01]  /*0020*/  ELECT P0, URZ, PT ;  /* 0x00000000003f782f */ /* 0x000fe20003800000 */
[----:B------:R-:W-:Y:S01]  /*0030*/  BSSY B0, `(.L_x_0) ;  /* 0x000000f000007945 */ /* 0x000fe20003800000 */
[--C-:B0-----:R-:W-:Y:S02]  /*0040*/  SHF.R.U32.HI R2, RZ, 0x5, R0.reuse ;  /* 0x00000005ff027819 */ /* 0x101fe40000011600 */
[----:B------:R-:W-:-:S03]  /*0050*/  SHF.R.U32.HI R3, RZ, 0x7, R0 ;  /* 0x00000007ff037819 */ /* 0x000fc60000011600 */
[----:B------:R-:W0:Y:S04]  /*0060*/  SHFL.IDX PT, R7, R2, RZ, 0x1f ;  /* 0x00001fff02077589 */ /* 0x000e2800000e0000 */
[----:B------:R-:W1:Y:S01]  /*0070*/  SHFL.IDX PT, R3, R3, RZ, 0x1f ;  /* 0x00001fff03037589 */ /* 0x000e6200000e0000 */
[----:B0-----:R-:W-:-:S13]  /*0080*/  ISETP.NE.OR P0, PT, R7, RZ, !P0 ;  /* 0x000000ff0700720c */ /* 0x001fda0004705670 */
[----:B-1----:R-:W-:Y:S05]  /*0090*/  @P0 BRA `(.L_x_1) ;  /* 0x0000000000200947 */ /* 0x002fea0003800000 */
[----:B------:R-:W-:Y:S02]  /*00a0*/  ULDC.64 UR4, c[0x0][0x198] ;  /* 0x0000660000047ab9 */ /* 0x000fe40000000a00 */
[----:B------:R-:W-:Y:S02]  /*00b0*/  UIADD3 UR6, UP0, UR4, 0xf0, URZ ;  /* 0x000000f004067890 */ /* 0x000fe4000ff1e03f */
[----:B------:R-:W-:Y:S02]  /*00c0*/  UIADD3 UR4, UP1, UR4, 0x1f0, URZ ;  /* 0x000001f004047890 */ /* 0x000fe4000ff3e03f */
[----:B------:R-:W-:Y:S02]  /*00d0*/  UIADD3.X UR7, URZ, UR5, URZ, UP0, !UPT ;  /* 0x000000053f077290 */ /* 0x000fe400087fe43f */
[----:B------:R-:W-:-:S07]  /*00e0*/  UIADD3.X UR5, URZ, UR5, URZ, UP1, !UPT ;  /* 0x000000053f057290 */ /* 0x000fce0008ffe43f */
[----:B------:R0:W-:Y:S02]  /*00f0*/  UTMACCTL.PF [UR6] ;  /* 0x00000000060079b9 */ /* 0x0001e40008040000 */
[----:B------:R0:W-:Y:S02]  /*0100*/  UTMACCTL.PF [UR4] ;  /* 0x00000000040079b9 */ /* 0x0001e40008040000 */
[----:B0-----:R-:W-:Y:S01]  /*0110*/  NOP ;  /* 0x0000000000007918 */ /* 0x001fe20000000000 */
.L_x_1:
[----:B------:R-:W-:Y:S05]  /*0120*/  BSYNC B0 ;  /* 0x0000000000007941 */ /* 0x000fea0003800000 */
.L_x_0:
[----:B------:R-:W0:Y:S02]  /*0130*/  SHFL.IDX PT, R4, R2, RZ, 0x1f ;  /* 0x00001fff02047589 */ /* 0x000e2400000e0000 */
[----:B0-----:R-:W-:-:S13]  /*0140*/  ISETP.NE.AND P0, PT, R4, RZ, PT ;  /* 0x000000ff0400720c */ /* 0x001fda0003f05270 */
[----:B------:R-:W-:Y:S05]  /*0150*/  @P0 BRA `(.L_x_2) ;  /* 0x0000000000700947 */ /* 0x000fea0003800000 */
[----:B------:R-:W0:Y:S01]  /*0160*/  S2UR UR8, SR_CgaCtaId ;  /* 0x00000000000879c3 */ /* 0x000e220000008800 */
[----:B------:R-:W-:Y:S01]  /*0170*/  UMOV UR4, 0x400 ;  /* 0x0000040000047882 */ /* 0x000fe20000000000 */
[----:B------:R-:W-:Y:S01]  /*0180*/  UMOV UR5, 0x1 ;  /* 0x0000000100057882 */ /* 0x000fe20000000000 */
[----:B------:R-:W-:Y:S01]  /*0190*/  UMOV UR6, 0x6 ;  /* 0x0000000600067882 */ /* 0x000fe20000000000 */
[----:B------:R-:W-:Y:S01]  /*01a0*/  ELECT P0, URZ, PT ;  /* 0x00000000003f782f */ /* 0x000fe20003800000 */
[----:B------:R-:W-:-:S04]  /*01b0*/  UIADD3 UR6, -UR6, 0x100000, URZ ;  /* 0x0010000006067890 */ /* 0x000fc8000fffe13f */
[----:B------:R-:W-:Y:S02]  /*01c0*/  USHF.L.U32 UR7, UR6, 0xb, URZ ;  /* 0x0000000b06077899 */ /* 0x000fe4000800063f */
[----:B------:R-:W-:Y:S02]  /*01d0*/  USHF.L.U32 UR6, UR6, 0x1, URZ ;  /* 0x0000000106067899 */ /* 0x000fe4000800063f */
[----:B0-----:R-:W-:Y:S02]  /*01e0*/  ULEA UR8, UR8, UR4, 0x18 ;  /* 0x0000000408087291 */ /* 0x001fe4000f8ec03f */
[----:B------:R-:W-:-:S04]  /*01f0*/  UIADD3 UR4, -UR5, 0x100000, URZ ;  /* 0x0010000005047890 */ /* 0x000fc8000fffe13f */
[----:B------:R-:W-:Y:S02]  /*0200*/  USHF.L.U32 UR5, UR4, 0xb, URZ ;  /* 0x0000000b04057899 */ /* 0x000fe4000800063f */
[----:B------:R-:W-:Y:S01]  /*0210*/  USHF.L.U32 UR4, UR4, 0x1, URZ ;  /* 0x0000000104047899 */ /* 0x000fe2000800063f */
[----:B------:R-:W0:Y:S11]  /*0220*/  FENCE.VIEW.ASYNC.S ;  /* 0x00000000000073c6 */ /* 0x000e360000000000 */
[----:B0-----:R0:W1:Y:S01]  /*0230*/  SYNCS.EXCH.64 URZ, [UR8], UR4 ;  /* 0x00000004083f75b2 */ /* 0x0010620008000100 */
[----:B------:R0:W2:Y:S01]  /*0240*/  SYNCS.EXCH.64 URZ, [UR8+0x38], UR6 ;  /* 0x00003806083f75b2 */ /* 0x0000a20008000100 */
[----:B------:R0:W3:Y:S01]  /*0250*/  SYNCS.EXCH.64 URZ, [UR8+0x8], UR4 ;  /* 0x00000804083f75b2 */ /* 0x0000e20008000100 */
[----:B------:R0:W4:Y:S01]  /*0260*/  SYNCS.EXCH.64 URZ, [UR8+0x40], UR6 ;  /* 0x00004006083f75b2 */ /* 0x0001220008000100 */
[----:B------:R0:W0:Y:S01]  /*0270*/  SYNCS.EXCH.64 URZ, [UR8+0x10], UR4 ;  /* 0x00001004083f75b2 */ /* 0x0000220008000100 */
        /* <DEDUP_REMOVED lines=9> */
[----:B------:R-:W-:Y:S01]  /*0310*/  NOP ;  /* 0x0000000000007918 */ /* 0x000fe20000000000 */
.L_x_2:
[----:B------:R-:W-:Y:S01]  /*0320*/  SHF.R.S32.HI R5, RZ, 0x1f, R0 ;  /* 0x0000001fff057819 */ /* 0x000fe20000011400 */
[----:B------:R-:W5:Y:S01]  /*0330*/  SHFL.IDX PT, R2, R2, RZ, 0x1f ;  /* 0x00001fff02027589 */ /* 0x000f6200000e0000 */
[----:B0-----:R-:W0:Y:S01]  /*0340*/  S2UR UR8, SR_CTAID.X ;  /* 0x00000000000879c3 */ /* 0x001e220000002500 */
[----:B------:R-:W-:Y:S02]  /*0350*/  ELECT P0, URZ, PT ;  /* 0x00000000003f782f */ /* 0x000fe40003800000 */
[----:B------:R-:W-:Y:S01]  /*0360*/  LEA.HI R5, R5, R0, RZ, 0x7 ;  /* 0x0000000005057211 */ /* 0x000fe200078f38ff */
[----:B------:R-:W1:Y:S01]  /*0370*/  S2R R8, SR_CTAID.Y ;  /* 0x0000000000087919 */ /* 0x000e620000002600 */
[----:B------:R-:W-:Y:S01]  /*0380*/  SHF.R.S32.HI R11, RZ, 0x1f, R4 ;  /* 0x0000001fff0b7819 */ /* 0x000fe20000011404 */
[----:B------:R-:W-:Y:S01]  /*0390*/  ULDC UR4, c[0x0][0x150] ;  /* 0x0000540000047ab9 */ /* 0x000fe20000000800 */
[----:B------:R-:W-:Y:S01]  /*03a0*/  LOP3.LUT R5, R5, 0xffffff80, RZ, 0xc0, !PT ;  /* 0xffffff8005057812 */ /* 0x000fe200078ec0ff */
[----:B------:R-:W-:Y:S01]  /*03b0*/  VIADD R16, R3, 0xffffffff ;  /* 0xffffffff03107836 */ /* 0x000fe20000000000 */
[----:B------:R-:W-:Y:S01]  /*03c0*/  LEA.HI R11, R11, R4, RZ, 0x2 ;  /* 0x000000040b0b7211 */ /* 0x000fe200078f10ff */
[----:B------:R-:W2:Y:S01]  /*03d0*/  LDC R12, c[0x0][0x144] ;  /* 0x00005100ff0c7b82 */ /* 0x000ea20000000800 */
[----:B------:R-:W-:Y:S01]  /*03e0*/  NOP ;  /* 0x0000000000007918 */ /* 0x000fe20000000000 */
[----:B------:R-:W-:Y:S01]  /*03f0*/  IMAD.IADD R6, R0, 0x1, -R5 ;  /* 0x0000000100067824 */ /* 0x000fe200078e0a05 */
[----:B------:R-:W-:Y:S01]  /*0400*/  LOP3.LUT R11, R11, 0x3ffffffc, RZ, 0xc0, !PT ;  /* 0x3ffffffc0b0b7812 */ /* 0x000fe200078ec0ff */
[----:B------:R-:W-:Y:S01]  /*0410*/  NOP ;  /* 0x0000000000007918 */ /* 0x000fe20000000000 */
[----:B------:R-:W-:-:S02]  /*0420*/  ISETP.NE.AND P4, PT, R3, RZ, PT ;  /* 0x000000ff0300720c */ /* 0x000fc40003f85270 */
[----:B------:R-:W-:Y:S01]  /*0430*/  SHF.R.S32.HI R5, RZ, 0x1f, R6 ;  /* 0x0000001fff057819 */ /* 0x000fe20000011406 */
[----:B------:R-:W-:Y:S01]  /*0440*/  IMAD.IADD R4, R4, 0x1, -R11 ;  /* 0x0000000104047824 */ /* 0x000fe200078e0a0b */
[----:B------:R-:W3:Y:S01]  /*0450*/  LDC R14, c[0x0][0x140] ;  /* 0x00005000ff0e7b82 */ /* 0x000ee20000000800 */
[----:B------:R-:W-:Y:S02]  /*0460*/  ISETP.GE.U32.AND P6, PT, R16, 0x2, PT ;  /* 0x000000021000780c */ /* 0x000fe40003fc6070 */
[----:B------:R-:W-:Y:S02]  /*0470*/  LEA.HI R5, R5, R6, RZ, 0x3 ;  /* 0x0000000605057211 */ /* 0x000fe400078f18ff */
[----:B-----5:R-:W-:Y:S02]  /*0480*/  ISETP.NE.OR P0, PT, R2, RZ, !P0 ;  /* 0x000000ff0200720c */ /* 0x020fe40004705670 */
[--C-:B------:R-:W-:Y:S01]  /*0490*/  SHF.R.S32.HI R2, RZ, 0x3, R5.reuse ;  /* 0x00000003ff027819 */ /* 0x100fe20000011405 */
[----:B------:R-:W5:Y:S01]  /*04a0*/  LDC R13, c[0x0][0x148] ;  /* 0x00005200ff0d7b82 */ /* 0x000f620000000800 */
[----:B------:R-:W-:-:S02]  /*04b0*/  SHF.R.S32.HI R5, RZ, 0x1f, R5 ;  /* 0x0000001fff057819 */ /* 0x000fc40000011405 */
[----:B0-----:R-:W-:Y:S02]  /*04c0*/  I2FP.F32.U32 R10, UR8 ;  /* 0x00000008000a7c45 */ /* 0x001fe40008201000 */
[----:B------:R-:W-:-:S03]  /*04d0*/  LEA.HI R5, R5, R2, RZ, 0x2 ;  /* 0x0000000205057211 */ /* 0x000fc600078f10ff */
[----:B------:R-:W-:Y:S01]  /*04e0*/  FMUL R10, R10, UR4 ;  /* 0x000000040a0a7c20 */ /* 0x000fe20008400000 */
[----:B------:R-:W-:Y:S01]  /*04f0*/  LOP3.LUT R5, R5, 0xfffffffc, RZ, 0xc0, !PT ;  /* 0xfffffffc05057812 */ /* 0x000fe200078ec0ff */
[----:B------:R-:W-:Y:S01]  /*0500*/  VOTEU.ALL UP0, P0 ;  /* 0x00000000003f7886 */ /* 0x000fe20000000000 */
[----:B-1----:R-:W-:Y:S01]  /*0510*/  I2FP.F32.U32 R11, R8 ;  /* 0x00000008000b7245 */ /* 0x002fe20000201000 */
[----:B------:R-:W-:Y:S01]  /*0520*/  ULDC UR4, c[0x0][0x154] ;  /* 0x0000550000047ab9 */ /* 0x000fe20000000800 */
[----:B------:R-:W-:Y:S01]  /*0530*/  VOTEU.ALL UP1, P0 ;  /* 0x00000000003f7886 */ /* 0x000fe20000020000 */
[----:B------:R-:W0:Y:S01]  /*0540*/  F2I.U32.TRUNC.NTZ R10, R10 ;  /* 0x0000000a000a7305 */ /* 0x000e22000020f000 */
[----:B------:R-:W-:Y:S01]  /*0550*/  IMAD.IADD R5, R2, 0x1, -R5 ;  /* 0x0000000102057824 */ /* 0x000fe200078e0a05 */
[----:B------:R-:W1:Y:S01]  /*0560*/  @!UP0 S2UR UR7, SR_CgaCtaId ;  /* 0x00000000000789c3 */ /* 0x000e620000008800 */
[----:B------:R-:W-:Y:S01]  /*0570*/  @!UP0 UMOV UR6, 0x400 ;  /* 0x0000040000068882 */ /* 0x000fe20000000000 */
[----:B---3--:R-:W-:Y:S01]  /*0580*/  ISETP.EQ.U32.AND P3, PT, R14, 0x1, PT ;  /* 0x000000010e00780c */ /* 0x008fe20003f62070 */
[----:B------:R-:W-:-:S05]  /*0590*/  IMAD R5, R4, 0x4, R5 ;  /* 0x0000000404057824 */ /* 0x000fca00078e0205 */
[----:B------:R-:W-:-:S04]  /*05a0*/  LEA.HI R2, R5, R5, RZ, 0x1 ;  /* 0x0000000505027211 */ /* 0x000fc800078f08ff */
[----:B------:R-:W-:Y:S01]  /*05b0*/  LOP3.LUT R4, R2, 0xfffffffe, RZ, 0xc0, !PT ;  /* 0xfffffffe02047812 */ /* 0x000fe200078ec0ff */
[----:B0-----:R-:W-:Y:S02]  /*05c0*/  IMAD.MOV R15, RZ, RZ, -R10 ;  /* 0x000000ffff0f7224 */ /* 0x001fe400078e0a0a */
[----:B------:R-:W-:Y:S01]  /*05d0*/  FMUL R10, R11, UR4 ;  /* 0x000000040b0a7c20 */ /* 0x000fe20008400000 */
[----:B------:R-:W-:Y:S01]  /*05e0*/  SHF.R.S32.HI R2, RZ, 0x1f, R7 ;  /* 0x0000001fff027819 */ /* 0x000fe20000011407 */
[----:B------:R-:W-:Y:S01]  /*05f0*/  UMOV UR4, 0x20 ;  /* 0x0000002000047882 */ /* 0x000fe20000000000 */
[----:B--2---:R-:W-:Y:S01]  /*0600*/  IMAD R12, R12, R15, UR8 ;  /* 0x000000080c0c7e24 */ /* 0x004fe2000f8e020f */
[----:B------:R-:W-:-:S04]  /*0610*/  @!UP0 UIADD3 UR4, -UR4, 0x100000, URZ ;  /* 0x0010000004048890 */ /* 0x000fc8000fffe13f */
[----:B------:R-:W-:Y:S02]  /*0620*/  @!UP0 USHF.L.U32 UR5, UR4, 0xb, URZ ;  /* 0x0000000b04058899 */ /* 0x000fe4000800063f */
[----:B------:R-:W-:Y:S01]  /*0630*/  @!UP0 USHF.L.U32 UR4, UR4, 0x1, URZ ;  /* 0x0000000104048899 */ /* 0x000fe2000800063f */
[C---:B------:R-:W-:Y:S01]  /*0640*/  IMAD.IADD R11, R5.reuse, 0x1, -R4 ;  /* 0x00000001050b7824 */ /* 0x040fe200078e0a04 */
[----:B------:R-:W0:Y:S01]  /*0650*/  F2I.U32.TRUNC.NTZ R10, R10 ;  /* 0x0000000a000a7305 */ /* 0x000e22000020f000 */
[----:B------:R-:W-:Y:S01]  /*0660*/  LEA.HI R2, R2, R7, RZ, 0x2 ;  /* 0x0000000702027211 */ /* 0x000fe200078f10ff */
[----:B------:R-:W-:Y:S02]  /*0670*/  IMAD.SHL.U32 R4, R5, 0x4, RZ ;  /* 0x0000000405047824 */ /* 0x000fe400078e00ff */
[----:B------:R-:W-:Y:S01]  /*0680*/  ISETP.NE.AND P2, PT, R11, R12, PT ;  /* 0x0000000c0b00720c */ /* 0x000fe20003f45270 */
[----:B-1----:R-:W-:Y:S01]  /*0690*/  @!UP0 ULEA UR6, UR7, UR6, 0x18 ;  /* 0x0000000607068291 */ /* 0x002fe2000f8ec03f */
[----:B------:R-:W-:Y:S01]  /*06a0*/  LOP3.LUT R2, R2, 0xfffffffc, RZ, 0xc0, !PT ;  /* 0xfffffffc02027812 */ /* 0x000fe200078ec0ff */
[----:B------:R-:W-:Y:S01]  /*06b0*/  VOTEU.ALL UP0, P0 ;  /* 0x00000000003f7886 */ /* 0x000fe20000000000 */
[----:B------:R-:W-:-:S02]  /*06c0*/  LOP3.LUT R5, R5, 0xc, R4, 0x78, !PT ;  /* 0x0000000c05057812 */ /* 0x000fc400078e7804 */
[----:B------:R-:W-:Y:S01]  /*06d0*/  LOP3.LUT P0, RZ, R6, 0x7, RZ, 0xc0, !PT ;  /* 0x0000000706ff7812 */ /* 0x000fe2000780c0ff */
[----:B------:R-:W-:Y:S02]  /*06e0*/  IMAD.IADD R7, R7, 0x1, -R2 ;  /* 0x0000000107077824 */ /* 0x000fe400078e0a02 */
[----:B------:R-:W-:Y:S01]  /*06f0*/  IMAD.MOV.U32 R6, RZ, RZ, 0x1 ;  /* 0x00000001ff067424 */ /* 0x000fe200078e00ff */
[----:B------:R-:W-:Y:S01]  /*0700*/  ISETP.LT.U32.AND P0, PT, R5, 0x4, !P0 ;  /* 0x000000040500780c */ /* 0x000fe20004701070 */
[----:B0-----:R-:W-:Y:S01]  /*0710*/  IMAD.MOV R20, RZ, RZ, -R10 ;  /* 0x000000ffff147224 */ /* 0x001fe200078e0a0a */
[----:B------:R-:W-:Y:S01]  /*0720*/  ISETP.NE.AND P1, PT, R7, 0x3, PT ;  /* 0x000000030700780c */ /* 0x000fe20003f25270 */
[----:B------:R-:W0:Y:S02]  /*0730*/  FENCE.VIEW.ASYNC.S ;  /* 0x00000000000073c6 */ /* 0x000e240000000000 */
[----:B0-----:R0:W1:Y:S01]  /*0740*/  @!UP0 SYNCS.EXCH.64 URZ, [UR6+0x80], UR4 ;  /* 0x00008004063f85b2 */ /* 0x0010620008000100 */
[----:B------:R-:W-:Y:S01]  /*0750*/  @P2 LEA.HI R2, R5, R5, RZ, 0x1 ;  /* 0x0000000505022211 */ /* 0x000fe200078f08ff */
[----:B-----5:R-:W-:Y:S01]  /*0760*/  IMAD R11, R13, R20, R8 ;  /* 0x000000140d0b7224 */ /* 0x020fe200078e0208 */
[----:B------:R-:W-:-:S02]  /*0770*/  ISETP.EQ.OR P1, PT, R7, RZ, !P1 ;  /* 0x000000ff0700720c */ /* 0x000fc40004f22670 */
[----:B------:R-:W-:Y:S02]  /*0780*/  @P2 SHF.R.S32.HI R2, RZ, 0x1, R2 ;  /* 0x00000001ff022819 */ /* 0x000fe40000011402 */
[----:B------:R-:W-:Y:S02]  /*0790*/  ISETP.EQ.AND P1, PT, R3, RZ, P1 ;  /* 0x000000ff0300720c */ /* 0x000fe40000f22270 */
[----:B------:R-:W-:Y:S02]  /*07a0*/  @P2 ISETP.NE.AND P5, PT, R2, R11, PT ;  /* 0x0000000b0200220c */ /* 0x000fe40003fa5270 */
[----:B------:R-:W-:Y:S02]  /*07b0*/  SEL R3, RZ, 0x1, !P0 ;  /* 0x00000001ff037807 */ /* 0x000fe40004000000 */
[----:B------:R-:W-:Y:S02]  /*07c0*/  @P2 SEL R6, RZ, 0x1, P5 ;  /* 0x00000001ff062807 */ /* 0x000fe40002800000 */
[----:B------:R-:W-:Y:S01]  /*07d0*/  SEL R4, RZ, 0x1, !P1 ;  /* 0x00000001ff047807 */ /* 0x000fe20004800000 */
[----:B------:R0:W2:Y:S01]  /*07e0*/  @!UP1 SYNCS.EXCH.64 URZ, [UR6+0x88], UR4 ;  /* 0x00008804063f95b2 */ /* 0x0000a20008000100 */
[----:B------:R-:W-:Y:S01]  /*07f0*/  LOP3.LUT R6, R6, R3, RZ, 0xc0, !PT ;  /* 0x0000000306067212 */ /* 0x000fe200078ec0ff */
[----:B------:R-:W-:Y:S01]  /*0800*/  NOP ;  /* 0x0000000000007918 */ /* 0x000fe20000000000 */
[----:B------:R-:W-:Y:S01]  /*0810*/  SEL R4, R4, 0x2, P6 ;  /* 0x0000000204047807 */ /* 0x000fe20003000000 */
[----:B------:R-:W-:Y:S06]  /*0820*/  @!P3 BRA `(.L_x_3) ;  /* 0x000000000008b947 */ /* 0x000fec0003800000 */
[----:B-12-4-:R-:W-:Y:S01]  /*0830*/  UCGABAR_ARV ;  /* 0x00000000000079c7 */ /* 0x016fe20008000000 */
[----:B------:R-:W-:Y:S05]  /*0840*/  BRA `(.L_x_4) ;  /* 0x0000000000047947 */ /* 0x000fea0003800000 */
.L_x_3:
[----:B-12-4-:R-:W-:Y:S01]  /*0850*/  NOP ;  /* 0x0000000000007918 */ /* 0x016fe20000000000 */
.L_x_4:
[----:B------:R-:W1:Y:S01]  /*0860*/  LDC R2, c[0x0][0x65c] ;  /* 0x00019700ff027b82 */ /* 0x000e620000000800 */
[----:B------:R-:W-:Y:S01]  /*0870*/  IMAD.MOV.U32 R3, RZ, RZ, RZ ;  /* 0x000000ffff037224 */ /* 0x000fe200078e00ff */
[----:B-1----:R-:W-:Y:S01]  /*0880*/  ISETP.NE.AND P2, PT, R2, 0x1, PT ;  /* 0x000000010200780c */ /* 0x002fe20003f45270 */
[----:B------:R-:W-:-:S12]  /*0890*/  IMAD.U32 R2, RZ, RZ, UR8 ;  /* 0x00000008ff027e24 */ /* 0x000fd8000f8e00ff */
[----:B------:R-:W1:Y:S01]  /*08a0*/  @P2 LDC R15, c[0x0][0x10] ;  /* 0x00000400ff0f2b82 */ /* 0x000e620000000800 */
[----:B------:R-:W-:Y:S02]  /*08b0*/  @P2 IMAD.MOV.U32 R9, RZ, RZ, RZ ;  /* 0x000000ffff092224 */ /* 0x000fe400078e00ff */
[----:B------:R-:W-:-:S05]  /*08c0*/  @P2 IMAD.MOV.U32 R17, RZ, RZ, RZ ;  /* 0x000000ffff112224 */ /* 0x000fca00078e00ff */
[----:B------:R-:W2:Y:S01]  /*08d0*/  @!P2 LDC R11, c[0x0][0xc] ;  /* 0x00000300ff0bab82 */ /* 0x000ea20000000800 */
[----:B-1----:R-:W-:-:S04]  /*08e0*/  @P2 IMAD.WIDE.U32 R14, R15, UR8, R8 ;  /* 0x000000080f0e2c25 */ /* 0x002fc8000f8e0008 */
[----:B--2---:R-:W-:-:S04]  /*08f0*/  @!P2 IMAD.WIDE.U32 R10, R8, R11, R2 ;  /* 0x0000000b080aa225 */ /* 0x004fc800078e0002 */
[----:B------:R-:W-:Y:S02]  /*0900*/  @P2 IMAD.MOV.U32 R2, RZ, RZ, R14 ;  /* 0x000000ffff022224 */ /* 0x000fe400078e000e */
[----:B------:R-:W-:Y:S02]  /*0910*/  @P2 IMAD.IADD R3, R15, 0x1, R17 ;  /* 0x000000010f032824 */ /* 0x000fe400078e0211 */
[----:B------:R-:W-:Y:S02]  /*0920*/  @!P2 IMAD.MOV.U32 R2, RZ, RZ, R10 ;  /* 0x000000ffff02a224 */ /* 0x000fe400078e000a */
[----:B------:R-:W-:Y:S01]  /*0930*/  @!P2 IMAD.MOV.U32 R3, RZ, RZ, R11 ;  /* 0x000000ffff03a224 */ /* 0x000fe200078e000b */
[----:B------:R-:W-:Y:S06]  /*0940*/  @!P3 BRA `(.L_x_5) ;  /* 0x00000000000cb947 */ /* 0x000fec0003800000 */
[----:B------:R-:W-:Y:S01]  /*0950*/  UCGABAR_WAIT ;  /* 0x0000000000007dc7 */ /* 0x000fe20008000000 */
[----:B------:R-:W-:Y:S01]  /*0960*/  CCTL.IVALL ;  /* 0x00000000ff00798f */ /* 0x000fe20002000000 */
[----:B------:R-:W-:Y:S05]  /*0970*/  BRA `(.L_x_6) ;  /* 0x0000000000047947 */ /* 0x000fea0003800000 */
.L_x_5:
[----:B------:R-:W-:Y:S06]  /*0980*/  BAR.SYNC.DEFER_BLOCKING 0x0 ;  /* 0x0000000000007b1d */ /* 0x000fec0000010000 */
.L_x_6:
[----:B------:R-:W-:Y:S05]  /*0990*/  @!P4 BRA `(.L_x_7) ;  /* 0x0000007400b0c947 */ /* 0x000fea0003800000 */
[----:B------:R-:W-:-:S13]  /*09a0*/  ISETP.GT.U32.AND P0, PT, R16, 0x1, PT ;  /* 0x000000011000780c */ /* 0x000fda0003f04070 */
[----:B0-----:R-:W-:Y:S05]  /*09b0*/  @P0 EXIT ;  /* 0x000000000000094d */ /* 0x001fea0003800000 */
[----:B------:R-:W-:Y:S01]  /*09c0*/  ULDC.64 UR4, c[0x0][0x650] ;  /* 0x0001940000047ab9 */ /* 0x000fe20000000a00 */
[----:B------:R-:W-:Y:S01]  /*09d0*/  PRMT R14, RZ, 0x7610, R14 ;  /* 0x00007610ff0e7816 */ /* 0x000fe2000000000e */
[----:B------:R-:W-:Y:S01]  /*09e0*/  IMAD.MOV.U32 R10, RZ, RZ, -0x1 ;  /* 0xffffffffff0a7424 */ /* 0x000fe200078e00ff */
[----:B------:R-:W-:Y:S01]  /*09f0*/  ISETP.GE.U32.AND P0, PT, R2, UR4, PT ;  /* 0x0000000402007c0c */ /* 0x000fe2000bf06070 */
[----:B------:R-:W-:Y:S02]  /*0a00*/  IMAD.MOV.U32 R11, RZ, RZ, -0x1 ;  /* 0xffffffffff0b7424 */ /* 0x000fe400078e00ff */
[----:B------:R-:W-:Y:S01]  /*0a10*/  IMAD.MOV.U32 R7, RZ, RZ, -0x1 ;  /* 0xffffffffff077424 */ /* 0x000fe200078e00ff */
[----:B------:R-:W-:-:S13]  /*0a20*/  ISETP.GE.U32.AND.EX P0, PT, R3, UR5, PT, P0 ;  /* 0x0000000503007c0c */ /* 0x000fda000bf06100 */
[----:B------:R-:W-:Y:S05]  /*0a30*/  @P0 BRA `(.L_x_8) ;  /* 0x0000000400280947 */ /* 0x000fea0003800000 */
[----:B------:R-:W0:Y:S01]  /*0a40*/  LDC.64 R22, c[0x0][0x628] ;  /* 0x00018a00ff167b82 */ /* 0x000e220000000a00 */
[----:B------:R-:W-:Y:S02]  /*0a50*/  IMAD.MOV.U32 R10, RZ, RZ, R2 ;  /* 0x000000ffff0a7224 */ /* 0x000fe400078e0002 */
[----:B------:R-:W-:-:S05]  /*0a60*/  IMAD.MOV.U32 R11, RZ, RZ, R3 ;  /* 0x000000ffff0b7224 */ /* 0x000fca00078e0003 */
[----:B------:R-:W1:Y:S08]  /*0a70*/  LDC R18, c[0x0][0x630] ;  /* 0x00018c00ff127b82 */ /* 0x000e700000000800 */
[----:B------:R-:W2:Y:S01]  /*0a80*/  LDC.64 R24, c[0x0][0x620] ;  /* 0x00018800ff187b82 */ /* 0x000ea20000000a00 */
[----:B0-----:R-:W-:-:S04]  /*0a90*/  ISETP.NE.U32.AND P0, PT, R22, RZ, PT ;  /* 0x000000ff1600720c */ /* 0x001fc80003f05070 */
[----:B------:R-:W-:-:S13]  /*0aa0*/  ISETP.NE.AND.EX P0, PT, R23, RZ, PT, P0 ;  /* 0x000000ff1700720c */ /* 0x000fda0003f05300 */
[----:B-12---:R-:W-:Y:S05]  /*0ab0*/  @!P0 BRA `(.L_x_9) ;  /* 0x0000000000288947 */ /* 0x006fea0003800000 */
[----:B------:R-:W0:Y:S02]  /*0ac0*/  LDC R7, c[0x0][0x634] ;  /* 0x00018d00ff077b82 */ /* 0x000e240000000800 */
[----:B0-----:R-:W-:-:S05]  /*0ad0*/  IADD3 R7, P0, R2, R7, RZ ;  /* 0x0000000702077210 */ /* 0x001fca0007f1e0ff */
[----:B------:R-:W-:-:S04]  /*0ae0*/  IMAD.X R19, RZ, RZ, R3, P0 ;  /* 0x000000ffff137224 */ /* 0x000fc800000e0603 */
[----:B------:R-:W-:-:S04]  /*0af0*/  IMAD.WIDE.U32 R10, R19, R22, RZ ;  /* 0x00000016130a7225 */ /* 0x000fc800078e00ff */
[----:B------:R-:W-:-:S04]  /*0b00*/  IMAD.WIDE.U32 R14, P0, R7, R23, R10 ;  /* 0x00000017070e7225 */ /* 0x000fc8000780000a */
[----:B------:R-:W-:-:S04]  /*0b10*/  IMAD.WIDE.U32 R10, R7, R22, RZ ;  /* 0x00000016070a7225 */ /* 0x000fc800078e00ff */
[----:B------:R-:W-:Y:S01]  /*0b20*/  IMAD.X R17, RZ, RZ, RZ, P0 ;  /* 0x000000ffff117224 */ /* 0x000fe200000e06ff */
[----:B------:R-:W-:Y:S01]  /*0b30*/  IADD3 RZ, P0, R11, R14, RZ ;  /* 0x0000000e0bff7210 */ /* 0x000fe20007f1e0ff */
[----:B------:R-:W-:-:S04]  /*0b40*/  IMAD.MOV.U32 R16, RZ, RZ, R15 ;  /* 0x000000ffff107224 */ /* 0x000fc800078e000f */
[----:B------:R-:W-:-:S08]  /*0b50*/  IMAD.WIDE.U32.X R10, R19, R23, R16, P0 ;  /* 0x00000017130a7225 */ /* 0x000fd000000e0410 */
.L_x_9:
[----:B------:R-:W0:Y:S01]  /*0b60*/  LDC.64 R26, c[0x0][0x640] ;  /* 0x00019000ff1a7b82 */ /* 0x000e220000000a00 */
[--C-:B------:R-:W-:Y:S01]  /*0b70*/  SHF.R.U64 R28, R10, R18, R11.reuse ;  /* 0x000000120a1c7219 */ /* 0x100fe2000000120b */
[----:B------:R-:W-:Y:S01]  /*0b80*/  IMAD R29, R13, R20, R8 ;  /* 0x000000140d1d7224 */ /* 0x000fe200078e0208 */
[----:B------:R-:W-:Y:S01]  /*0b90*/  SHF.R.U32.HI R7, RZ, R18, R11 ;  /* 0x00000012ff077219 */ /* 0x000fe2000001160b */
[----:B------:R-:W-:Y:S01]  /*0ba0*/  IMAD.MOV.U32 R23, RZ, RZ, 0x1 ;  /* 0x00000001ff177424 */ /* 0x000fe200078e00ff */
[----:B------:R-:W-:-:S03]  /*0bb0*/  IADD3 R9, P0, RZ, -R28, RZ ;  /* 0x8000001cff097210 */ /* 0x000fc60007f1e0ff */
[----:B------:R-:W1:Y:S02]  /*0bc0*/  LDC R16, c[0x0][0x618] ;  /* 0x00018600ff107b82 */ /* 0x000e640000000800 */
[----:B------:R-:W-:Y:S02]  /*0bd0*/  IMAD.X R7, RZ, RZ, ~R7, P0 ;  /* 0x000000ffff077224 */ /* 0x000fe400000e0e07 */
[----:B------:R-:W-:-:S04]  /*0be0*/  IMAD.WIDE.U32 R10, R9, R24, R2 ;  /* 0x00000018090a7225 */ /* 0x000fc800078e0002 */
[----:B------:R-:W2:Y:S01]  /*0bf0*/  LDC R15, c[0x0][0x608] ;  /* 0x00018200ff0f7b82 */ /* 0x000ea20000000800 */
[----:B------:R-:W-:-:S04]  /*0c00*/  IMAD R14, R7, R24, RZ ;  /* 0x00000018070e7224 */ /* 0x000fc800078e02ff */
[----:B------:R-:W-:-:S03]  /*0c10*/  IMAD R7, R9, R25, R14 ;  /* 0x0000001909077224 */ /* 0x000fc600078e020e */
[----:B------:R-:W3:Y:S01]  /*0c20*/  LDC R22, c[0x0][0x658] ;  /* 0x00019600ff167b82 */ /* 0x000ee20000000800 */
[----:B------:R-:W-:Y:S01]  /*0c30*/  IMAD.IADD R7, R11, 0x1, R7 ;  /* 0x000000010b077824 */ /* 0x000fe200078e0207 */
[----:B0-----:R-:W-:-:S04]  /*0c40*/  ISETP.NE.U32.AND P0, PT, R26, RZ, PT ;  /* 0x000000ff1a00720c */ /* 0x001fc80003f05070 */
[----:B------:R-:W-:Y:S02]  /*0c50*/  ISETP.NE.AND.EX P0, PT, R27, RZ, PT, P0 ;  /* 0x000000ff1b00720c */ /* 0x000fe40003f05300 */
[----:B------:R-:W0:Y:S01]  /*0c60*/  LDC R18, c[0x0][0x600] ;  /* 0x00018000ff127b82 */ /* 0x000e220000000800 */
[-CC-:B-1----:R-:W-:Y:S02]  /*0c70*/  SHF.R.U64 R19, R10, R16.reuse, R7.reuse ;  /* 0x000000100a137219 */ /* 0x182fe40000001207 */
[----:B------:R-:W-:Y:S01]  /*0c80*/  SHF.R.U32.HI R10, RZ, R16, R7 ;  /* 0x00000010ff0a7219 */ /* 0x000fe20000011607 */
[----:B------:R-:W-:-:S04]  /*0c90*/  IMAD.MOV.U32 R7, RZ, RZ, -0x1 ;  /* 0xffffffffff077424 */ /* 0x000fc800078e00ff */
[----:B------:R-:W1:Y:S01]  /*0ca0*/  LDC R21, c[0x0][0x648] ;  /* 0x00019200ff157b82 */ /* 0x000e620000000800 */
[-CC-:B--2---:R-:W-:Y:S02]  /*0cb0*/  SHF.R.U64 R16, R19, R15.reuse, R10.reuse ;  /* 0x0000000f13107219 */ /* 0x184fe4000000120a */
[----:B------:R-:W-:-:S05]  /*0cc0*/  SHF.R.U32.HI R9, RZ, R15, R10 ;  /* 0x0000000fff097219 */ /* 0x000fca000001160a */
[----:B------:R-:W2:Y:S01]  /*0cd0*/  LDC R24, c[0x0][0x638] ;  /* 0x00018e00ff187b82 */ /* 0x000ea20000000800 */
[-CC-:B---3--:R-:W-:Y:S02]  /*0ce0*/  SHF.R.U64 R20, R16, R22.reuse, R9.reuse ;  /* 0x0000001610147219 */ /* 0x188fe40000001209 */
[-C--:B------:R-:W-:Y:S02]  /*0cf0*/  SHF.L.U32 R7, R7, R22.reuse, RZ ;  /* 0x0000001607077219 */ /* 0x080fe400000006ff */
[----:B------:R-:W-:Y:S01]  /*0d00*/  SHF.R.U32.HI R9, RZ, R22, R9 ;  /* 0x00000016ff097219 */ /* 0x000fe20000011609 */
[----:B------:R-:W-:Y:S01]  /*0d10*/  IMAD.MOV.U32 R8, RZ, RZ, R20 ;  /* 0x000000ffff087224 */ /* 0x000fe200078e0014 */
[----:B------:R-:W-:Y:S01]  /*0d20*/  LOP3.LUT R13, RZ, R7, RZ, 0x33, !PT ;  /* 0x00000007ff0d7212 */ /* 0x000fe200078e33ff */
[----:B------:R-:W3:Y:S01]  /*0d30*/  LDC R25, c[0x0][0x610] ;  /* 0x00018400ff197b82 */ /* 0x000ee20000000800 */
[----:B------:R-:W-:Y:S05]  /*0d40*/  @!P0 BRA `(.L_x_10) ;  /* 0x0000000000288947 */ /* 0x000fea0003800000 */
[----:B------:R-:W4:Y:S02]  /*0d50*/  LDC R7, c[0x0][0x64c] ;  /* 0x00019300ff077b82 */ /* 0x000f240000000800 */
[----:B----4-:R-:W-:-:S05]  /*0d60*/  IADD3 R7, P0, R20, R7, RZ ;  /* 0x0000000714077210 */ /* 0x010fca0007f1e0ff */
        /* <DEDUP_REMOVED lines=8> */
.L_x_10:
[----:B-1----:R-:W-:Y:S01]  /*0df0*/  SHF.R.U64 R9, R8, R21, R9 ;  /* 0x0000001508097219 */ /* 0x002fe20000001209 */
[----:B0-----:R-:W-:Y:S01]  /*0e00*/  VIADD R10, R18, 0xffffffff ;  /* 0xffffffff120a7836 */ /* 0x001fe20000000000 */
[----:B------:R-:W-:Y:S01]  /*0e10*/  SHF.L.U32 R7, R23, R22, RZ ;  /* 0x0000001617077219 */ /* 0x000fe200000006ff */
[----:B------:R-:W-:Y:S01]  /*0e20*/  IMAD.MOV.U32 R14, RZ, RZ, 0x1 ;  /* 0x00000001ff0e7424 */ /* 0x000fe200078e00ff */
[----:B------:R-:W-:Y:S01]  /*0e30*/  LOP3.LUT R8, R16, R13, RZ, 0xc0, !PT ;  /* 0x0000000d10087212 */ /* 0x000fe200078ec0ff */
[----:B------:R-:W-:Y:S01]  /*0e40*/  IMAD.MOV R11, RZ, RZ, -R9 ;  /* 0x000000ffff0b7224 */ /* 0x000fe200078e0a09 */
[----:B------:R-:W-:Y:S02]  /*0e50*/  SEL R12, R12, R29, !P2 ;  /* 0x0000001d0c0c7207 */ /* 0x000fe40005000000 */
[----:B------:R-:W-:Y:S01]  /*0e60*/  LOP3.LUT R10, R19, R10, RZ, 0xc0, !PT ;  /* 0x0000000a130a7212 */ /* 0x000fe200078ec0ff */
[----:B------:R-:W-:Y:S02]  /*0e70*/  IMAD R9, R7, R9, R8 ;  /* 0x0000000907097224 */ /* 0x000fe400078e0208 */
[----:B--2---:R-:W-:-:S02]  /*0e80*/  IMAD R7, R11, R24, R20 ;  /* 0x000000180b077224 */ /* 0x004fc400078e0214 */
[----:B---3--:R-:W-:Y:S02]  /*0e90*/  IMAD R12, R9, R25, R12 ;  /* 0x00000019090c7224 */ /* 0x008fe400078e020c */
[----:B------:R-:W-:-:S05]  /*0ea0*/  IMAD R7, R7, R18, R10 ;  /* 0x0000001207077224 */ /* 0x000fca00078e020a */
[----:B------:R-:W-:Y:S02]  /*0eb0*/  SEL R11, R7, R12, !P2 ;  /* 0x0000000c070b7207 */ /* 0x000fe40005000000 */
[----:B------:R-:W-:Y:S01]  /*0ec0*/  SEL R10, R12, R7, !P2 ;  /* 0x000000070c0a7207 */ /* 0x000fe20005000000 */
[----:B------:R-:W-:-:S07]  /*0ed0*/  IMAD.MOV.U32 R7, RZ, RZ, R28 ;  /* 0x000000ffff077224 */ /* 0x000fce00078e001c */
.L_x_8:
[----:B------:R-:W-:-:S08]  /*0ee0*/  NOP ;  /* 0x0000000000007918 */ /* 0x000fd00000000000 */
[----:B------:R-:W0:Y:S02]  /*0ef0*/  USETMAXREG.TRY_ALLOC.CTAPOOL UP0, 0xe8 ;  /* 0x000000e8000079c8 */ /* 0x000e240008000600 */
[----:B0-----:R-:W-:-:S13]  /*0f00*/  PLOP3.LUT P0, PT, PT, PT, UP0, 0x80, 0x0 ;  /* 0x000000000000781c */ /* 0x001fda0003f0f008 */
[----:B------:R-:W-:Y:S05]  /*0f10*/  @!P0 BRA `(.L_x_8) ;  /* 0xfffffffc00f08947 */ /* 0x000fea000383ffff */
[----:B------:R-:W-:Y:S01]  /*0f20*/  ULDC.64 UR4, c[0x0][0x598] ;  /* 0x0001660000047ab9 */ /* 0x000fe20000000a00 */
[----:B------:R-:W-:Y:S01]  /*0f30*/  ULDC.64 UR16, c[0x0][0x208] ;  /* 0x0000820000107ab9 */ /* 0x000fe20000000a00 */
[----:B------:R-:W-:-:S04]  /*0f40*/  ISETP.NE.U32.AND P0, PT, RZ, UR4, PT ;  /* 0x00000004ff007c0c */ /* 0x000fc8000bf05070 */
[----:B------:R-:W-:-:S13]  /*0f50*/  ISETP.NE.AND.EX P0, PT, RZ, UR5, PT, P0 ;  /* 0x00000005ff007c0c */ /* 0x000fda000bf05300 */
[----:B------:R-:W-:Y:S05]  /*0f60*/  @!P0 BRA `(.L_x_11) ;  /* 0x00000000001c8947 */ /* 0x000fea0003800000 */
[----:B------:R-:W0:Y:S02]  /*0f70*/  LDC.64 R8, c[0x0][0x598] ;  /* 0x00016600ff087b82 */ /* 0x000e240000000a00 */
[----:B0-----:R-:W2:Y:S02]  /*0f80*/  LDG.E.64 R8, desc[UR16][R8.64] ;  /* 0x0000001008087981 */ /* 0x001ea4000c1e1b00 */
[----:B--2---:R-:W-:-:S04]  /*0f90*/  ISETP.NE.U32.AND P0, PT, R8, RZ, PT ;  /* 0x000000ff0800720c */ /* 0x004fc80003f05070 */
[----:B------:R-:W-:-:S13]  /*0fa0*/  ISETP.NE.AND.EX P0, PT, R9, RZ, PT, P0 ;  /* 0x000000ff0900720c */ /* 0x000fda0003f05300 */
[----:B------:R-:W-:Y:S05]  /*0fb0*/  @!P0 BRA `(.L_x_11) ;  /* 0x0000000000088947 */ /* 0x000fea0003800000 */
[----:B------:R0:W5:Y:S01]  /*0fc0*/  LD.E R8, desc[UR16][R8.64] ;  /* 0x0000001008087980 */ /* 0x000162000c101900 */
[----:B------:R-:W-:Y:S05]  /*0fd0*/  BRA `(.L_x_12) ;  /* 0x0000000000207947 */ /* 0x000fea0003800000 */
.L_x_11:
[----:B------:R-:W-:Y:S02]  /*0fe0*/  ULDC.64 UR4, c[0x0][0x588] ;  /* 0x0001620000047ab9 */ /* 0x000fe40000000a00 */
[----:B------:R-:W-:-:S04]  /*0ff0*/  ISETP.NE.U32.AND P0, PT, RZ, UR4, PT ;  /* 0x00000004ff007c0c */ /* 0x000fc8000bf05070 */
[----:B------:R-:W-:-:S13]  /*1000*/  ISETP.NE.AND.EX P0, PT, RZ, UR5, PT, P0 ;  /* 0x00000005ff007c0c */ /* 0x000fda000bf05300 */
[----:B------:R-:W-:Y:S05]  /*1010*/  @!P0 BRA `(.L_x_13) ;  /* 0x00000000000c8947 */ /* 0x000fea0003800000 */
[----:B------:R-:W0:Y:S02]  /*1020*/  LDC.64 R8, c[0x0][0x588] ;  /* 0x00016200ff087b82 */ /* 0x000e240000000a00 */
[----:B0-----:R1:W5:Y:S01]  /*1030*/  LDG.E R8, desc[UR16][R8.64] ;  /* 0x0000001008087981 */ /* 0x001362000c1e1900 */
[----:B------:R-:W-:Y:S05]  /*1040*/  BRA `(.L_x_12) ;  /* 0x0000000000047947 */ /* 0x000fea0003800000 */
.L_x_13:
[----:B------:R-:W2:Y:S02]  /*1050*/  LDC R8, c[0x0][0x580] ;  /* 0x00016000ff087b82 */ /* 0x000ea40000000800 */
.L_x_12:
[----:B------:R-:W-:Y:S02]  /*1060*/  ULDC.64 UR4, c[0x0][0x5a0] ;  /* 0x0001680000047ab9 */ /* 0x000fe40000000a00 */
[----:B------:R-:W-:-:S04]  /*1070*/  ISETP.NE.U32.AND P0, PT, RZ, UR4, PT ;  /* 0x00000004ff007c0c */ /* 0x000fc8000bf05070 */
[----:B------:R-:W-:-:S13]  /*1080*/  ISETP.NE.AND.EX P0, PT, RZ, UR5, PT, P0 ;  /* 0x00000005ff007c0c */ /* 0x000fda000bf05300 */
[----:B------:R-:W-:Y:S05]  /*1090*/  @!P0 BRA `(.L_x_14) ;  /* 0x00000000001c8947 */ /* 0x000fea0003800000 */
[----:B------:R-:W3:Y:S02]  /*10a0*/  LDC.64 R12, c[0x0][0x5a0] ;  /* 0x00016800ff0c7b82 */ /* 0x000ee40000000a00 */
[----:B---3--:R-:W3:Y:S02]  /*10b0*/  LDG.E.64 R12, desc[UR16][R12.64] ;  /* 0x000000100c0c7981 */ /* 0x008ee4000c1e1b00 */
[----:B---3--:R-:W-:-:S04]  /*10c0*/  ISETP.NE.U32.AND P0, PT, R12, RZ, PT ;  /* 0x000000ff0c00720c */ /* 0x008fc80003f05070 */
[----:B------:R-:W-:-:S13]  /*10d0*/  ISETP.NE.AND.EX P0, PT, R13, RZ, PT, P0 ;  /* 0x000000ff0d00720c */ /* 0x000fda0003f05300 */
[----:B------:R-:W-:Y:S05]  /*10e0*/  @!P0 BRA `(.L_x_14) ;  /* 0x0000000000088947 */ /* 0x000fea0003800000 */
[----:B01----:R0:W5:Y:S01]  /*10f0*/  LD.E R9, desc[UR16][R12.64] ;  /* 0x000000100c097980 */ /* 0x003162000c101900 */
[----:B------:R-:W-:Y:S05]  /*1100*/  BRA `(.L_x_15) ;  /* 0x0000000000207947 */ /* 0x000fea0003800000 */
.L_x_14:
[----:B------:R-:W-:Y:S02]  /*1110*/  ULDC.64 UR4, c[0x0][0x590] ;  /* 0x0001640000047ab9 */ /* 0x000fe40000000a00 */
[----:B------:R-:W-:-:S04]  /*1120*/  ISETP.NE.U32.AND P0, PT, RZ, UR4, PT ;  /* 0x00000004ff007c0c */ /* 0x000fc8000bf05070 */
[----:B------:R-:W-:-:S13]  /*1130*/  ISETP.NE.AND.EX P0, PT, RZ, UR5, PT, P0 ;  /* 0x00000005ff007c0c */ /* 0x000fda000bf05300 */
[----:B------:R-:W-:Y:S05]  /*1140*/  @!P0 BRA `(.L_x_16) ;  /* 0x00000000000c8947 */ /* 0x000fea0003800000 */
[----:B------:R-:W0:Y:S02]  /*1150*/  LDC.64 R12, c[0x0][0x590] ;  /* 0x00016400ff0c7b82 */ /* 0x000e240000000a00 */
[----:B01----:R1:W5:Y:S01]  /*1160*/  LDG.E R9, desc[UR16][R12.64] ;  /* 0x000000100c097981 */ /* 0x003362000c1e1900 */
[----:B------:R-:W-:Y:S05]  /*1170*/  BRA `(.L_x_15) ;  /* 0x0000000000047947 */ /* 0x000fea0003800000 */
.L_x_16:
[----:B01----:R-:W3:Y:S02]  /*1180*/  LDC R9, c[0x0][0x584] ;  /* 0x00016100ff097b82 */ /* 0x003ee40000000800 */
.L_x_15:
[----:B------:R-:W-:-:S13]  /*1190*/  LOP3.LUT P0, RZ, R14, 0xff, RZ, 0xc0, !PT ;  /* 0x000000ff0eff7812 */ /* 0x000fda000780c0ff */
[----:B------:R-:W-:Y:S05]  /*11a0*/  @!P0 EXIT ;  /* 0x000000000000894d */ /* 0x000fea0003800000 */
[----:B------:R-:W-:Y:S01]  /*11b0*/  ULDC UR4, c[0x0][0x28c] ;  /* 0x0000a30000047ab9 */ /* 0x000fe20000000800 */
[----:B------:R-:W-:Y:S01]  /*11c0*/  LOP3.LUT R142, R4, 0x1, RZ, 0xfc, !PT ;  /* 0x00000001048e7812 */ /* 0x000fe200078efcff */
[----:B------:R-:W-:-:S04]  /*11d0*/  UIADD3 UR4, UR4, 0x7f, URZ ;  /* 0x0000007f04047890 */ /* 0x000fc8000fffe03f */
[----:B------:R-:W-:-:S04]  /*11e0*/  USHF.R.S32.HI UR5, URZ, 0x1f, UR4 ;  /* 0x0000001f3f057899 */ /* 0x000fc80008011404 */
[----:B------:R-:W-:-:S03]  /*11f0*/  ULEA.HI UR5, UR5, UR4, URZ, 0x7 ;  /* 0x0000000405057291 */ /* 0x000fc6000f8f383f */
[----:B------:R-:W-:Y:S01]  /*1200*/  UMOV UR4, URZ ;  /* 0x0000003f00047c82 */ /* 0x000fe20008000000 */
[----:B------:R-:W-:-:S03]  /*1210*/  USHF.R.S32.HI UR9, URZ, 0x7, UR5 ;  /* 0x000000073f097899 */ /* 0x000fc60008011405 */
[----:B------:R-:W-:-:S09]  /*1220*/  UMOV UR5, URZ ;  /* 0x0000003f00057c82 */ /* 0x000fd20008000000 */
.L_x_171:
[----:B01----:R-:W-:Y:S01]  /*1230*/  LOP3.LUT R12, R0, 0x80, RZ, 0xc0, !PT ;  /* 0x00000080000c7812 */ /* 0x003fe200078ec0ff */
[----:B------:R-:W0:Y:S01]  /*1240*/  S2UR UR13, SR_CgaCtaId ;  /* 0x00000000000d79c3 */ /* 0x000e220000008800 */
[----:B------:R-:W-:Y:S01]  /*1250*/  UMOV UR12, 0x400 ;  /* 0x00000400000c7882 */ /* 0x000fe20000000000 */
[----:B------:R-:W-:Y:S01]  /*1260*/  UMOV UR6, URZ ;  /* 0x0000003f00067c82 */ /* 0x000fe20008000000 */
[----:B------:R-:W-:Y:S01]  /*1270*/  SHF.R.U32.HI R12, RZ, 0x7, R12 ;  /* 0x00000007ff0c7819 */ /* 0x000fe2000001160c */
[----:B------:R-:W-:Y:S01]  /*1280*/  UMOV UR7, URZ ;  /* 0x0000003f00077c82 */ /* 0x000fe20008000000 */
[----:B------:R-:W-:Y:S01]  /*1290*/  UMOV UR18, UR5 ;  /* 0x0000000500127c82 */ /* 0x000fe20008000000 */
[----:B------:R-:W-:Y:S02]  /*12a0*/  CS2R R16, SRZ ;  /* 0x0000000000107805 */ /* 0x000fe4000001ff00 */
[----:B------:R-:W-:Y:S01]  /*12b0*/  CS2R R14, SRZ ;  /* 0x00000000000e7805 */ /* 0x000fe2000001ff00 */
[----:B------:R-:W1:Y:S01]  /*12c0*/  LDC R13, c[0x0][0x28c] ;  /* 0x0000a300ff0d7b82 */ /* 0x000e620000000800 */
[----:B------:R-:W4:Y:S01]  /*12d0*/  SHFL.IDX PT, R12, R12, RZ, 0x1f ;  /* 0x00001fff0c0c7589 */ /* 0x000f2200000e0000 */
[----:B------:R-:W-:-:S02]  /*12e0*/  CS2R R18, SRZ ;  /* 0x0000000000127805 */ /* 0x000fc4000001ff00 */
[----:B------:R-:W-:Y:S02]  /*12f0*/  CS2R R20, SRZ ;  /* 0x0000000000147805 */ /* 0x000fe4000001ff00 */
[----:B------:R-:W-:Y:S02]  /*1300*/  CS2R R22, SRZ ;  /* 0x0000000000167805 */ /* 0x000fe4000001ff00 */
[----:B------:R-:W-:Y:S02]  /*1310*/  CS2R R88, SRZ ;  /* 0x0000000000587805 */ /* 0x000fe4000001ff00 */
[----:B------:R-:W-:Y:S02]  /*1320*/  CS2R R90, SRZ ;  /* 0x00000000005a7805 */ /* 0x000fe4000001ff00 */
[----:B------:R-:W-:Y:S02]  /*1330*/  CS2R R94, SRZ ;  /* 0x00000000005e7805 */ /* 0x000fe4000001ff00 */
        /* <DEDUP_REMOVED lines=16> */
[----:B-1----:R-:W-:Y:S02]  /*1440*/  ISETP.GE.AND P0, PT, R13, 0x1, PT ;  /* 0x000000010d00780c */ /* 0x002fe40003f06270 */
[----:B------:R-:W-:Y:S02]  /*1450*/  CS2R R126, SRZ ;  /* 0x00000000007e7805 */ /* 0x000fe4000001ff00 */
[----:B----4-:R-:W-:-:S02]  /*1460*/  R2UR UR8, R12 ;  /* 0x000000000c0872ca */ /* 0x010fc400000e0000 */
[----:B------:R-:W-:Y:S02]  /*1470*/  CS2R R128, SRZ ;  /* 0x0000000000807805 */ /* 0x000fe4000001ff00 */
[----:B------:R-:W-:Y:S02]  /*1480*/  CS2R R130, SRZ ;  /* 0x0000000000827805 */ /* 0x000fe4000001ff00 */
[----:B------:R-:W-:Y:S02]  /*1490*/  CS2R R132, SRZ ;  /* 0x0000000000847805 */ /* 0x000fe4000001ff00 */
[----:B------:R-:W-:Y:S02]  /*14a0*/  CS2R R134, SRZ ;  /* 0x0000000000867805 */ /* 0x000fe4000001ff00 */
[----:B------:R-:W-:Y:S02]  /*14b0*/  CS2R R136, SRZ ;  /* 0x0000000000887805 */ /* 0x000fe4000001ff00 */
[----:B------:R-:W-:Y:S01]  /*14c0*/  CS2R R138, SRZ ;  /* 0x00000000008a7805 */ /* 0x000fe2000001ff00 */
[----:B------:R-:W-:Y:S01]  /*14d0*/  IMAD.MOV.U32 R141, RZ, RZ, RZ ;  /* 0x000000ffff8d7224 */ /* 0x000fe200078e00ff */
[----:B------:R-:W-:Y:S01]  /*14e0*/  CS2R R24, SRZ ;  /* 0x0000000000187805 */ /* 0x000fe2000001ff00 */
[----:B------:R-:W-:Y:S01]  /*14f0*/  IMAD.MOV.U32 R143, RZ, RZ, RZ ;  /* 0x000000ffff8f7224 */ /* 0x000fe200078e00ff */
[----:B---3--:R-:W-:Y:S01]  /*1500*/  CS2R R26, SRZ ;  /* 0x00000000001a7805 */ /* 0x008fe2000001ff00 */
[----:B------:R-:W-:Y:S01]  /*1510*/  IMAD.U32 R144, RZ, RZ, UR4 ;  /* 0x00000004ff907e24 */ /* 0x000fe2000f8e00ff */
[----:B------:R-:W-:Y:S01]  /*1520*/  CS2R R28, SRZ ;  /* 0x00000000001c7805 */ /* 0x000fe2000001ff00 */
[----:B------:R-:W-:Y:S01]  /*1530*/  ULEA.HI UR10, UR8, UR8, URZ, 0x1 ;  /* 0x00000008080a7291 */ /* 0x000fe2000f8f083f */
[----:B------:R-:W-:-:S02]  /*1540*/  CS2R R30, SRZ ;  /* 0x00000000001e7805 */ /* 0x000fc4000001ff00 */
[----:B------:R-:W-:Y:S02]  /*1550*/  CS2R R32, SRZ ;  /* 0x0000000000207805 */ /* 0x000fe4000001ff00 */
[----:B------:R-:W-:Y:S01]  /*1560*/  CS2R R34, SRZ ;  /* 0x0000000000227805 */ /* 0x000fe2000001ff00 */
[----:B------:R-:W-:Y:S01]  /*1570*/  ULOP3.LUT UR11, UR10, 0x7fffe, URZ, 0xc0, !UPT ;  /* 0x0007fffe0a0b7892 */ /* 0x000fe2000f8ec03f */
[----:B------:R-:W-:Y:S01]  /*1580*/  CS2R R36, SRZ ;  /* 0x0000000000247805 */ /* 0x000fe2000001ff00 */
[----:B0-----:R-:W-:Y:S01]  /*1590*/  ULEA UR10, UR13, UR12, 0x18 ;  /* 0x0000000c0d0a7291 */ /* 0x001fe2000f8ec03f */
[----:B------:R-:W-:Y:S01]  /*15a0*/  CS2R R38, SRZ ;  /* 0x0000000000267805 */ /* 0x000fe2000001ff00 */
[----:B------:R-:W-:Y:S01]  /*15b0*/  UIADD3 UR11, UR8, -UR11, URZ ;  /* 0x8000000b080b7290 */ /* 0x000fe2000fffe03f */
[----:B------:R-:W-:Y:S02]  /*15c0*/  CS2R R40, SRZ ;  /* 0x0000000000287805 */ /* 0x000fe4000001ff00 */
[----:B------:R-:W-:Y:S01]  /*15d0*/  CS2R R42, SRZ ;  /* 0x00000000002a7805 */ /* 0x000fe2000001ff00 */
[----:B------:R-:W-:Y:S01]  /*15e0*/  UMOV UR8, URZ ;  /* 0x0000003f00087c82 */ /* 0x000fe20008000000 */
[----:B------:R-:W-:Y:S01]  /*15f0*/  ULEA UR11, UR11, UR10, 0xd ;  /* 0x0000000a0b0b7291 */ /* 0x000fe2000f8e683f */
[----:B------:R-:W-:-:S02]  /*1600*/  CS2R R44, SRZ ;  /* 0x00000000002c7805 */ /* 0x000fc4000001ff00 */
[----:B------:R-:W-:Y:S02]  /*1610*/  CS2R R46, SRZ ;  /* 0x00000000002e7805 */ /* 0x000fe4000001ff00 */
[----:B------:R-:W-:Y:S01]  /*1620*/  CS2R R48, SRZ ;  /* 0x0000000000307805 */ /* 0x000fe2000001ff00 */
[----:B------:R-:W-:Y:S01]  /*1630*/  UIADD3 UR11, UR11, 0x180, URZ ;  /* 0x000001800b0b7890 */ /* 0x000fe2000fffe03f */
[----:B------:R-:W-:Y:S02]  /*1640*/  CS2R R50, SRZ ;  /* 0x0000000000327805 */ /* 0x000fe4000001ff00 */
[----:B------:R-:W-:Y:S02]  /*1650*/  CS2R R52, SRZ ;  /* 0x0000000000347805 */ /* 0x000fe4000001ff00 */
[----:B------:R-:W-:Y:S01]  /*1660*/  CS2R R54, SRZ ;  /* 0x0000000000367805 */ /* 0x000fe2000001ff00 */
[----:B------:R-:W-:Y:S01]  /*1670*/  USHF.R.U32.HI UR11, URZ, 0x4, UR11 ;  /* 0x000000043f0b7899 */ /* 0x000fe2000801160b */
[----:B------:R-:W-:-:S02]  /*1680*/  CS2R R56, SRZ ;  /* 0x0000000000387805 */ /* 0x000fc4000001ff00 */
[----:B------:R-:W-:Y:S02]  /*1690*/  CS2R R58, SRZ ;  /* 0x00000000003a7805 */ /* 0x000fe4000001ff00 */
[----:B------:R-:W-:Y:S01]  /*16a0*/  CS2R R60, SRZ ;  /* 0x00000000003c7805 */ /* 0x000fe2000001ff00 */
[----:B------:R-:W-:Y:S01]  /*16b0*/  ULOP3.LUT UR11, UR11, 0x3fff, URZ, 0xc0, !UPT ;  /* 0x00003fff0b0b7892 */ /* 0x000fe2000f8ec03f */
        /* <DEDUP_REMOVED lines=12> */
[----:B------:R-:W-:Y:S01]  /*1780*/  CS2R R86, SRZ ;  /* 0x0000000000567805 */ /* 0x000fe2000001ff00 */
[----:B------:R-:W-:Y:S06]  /*1790*/  @!P0 BRA `(.L_x_17) ;  /* 0x0000000800608947 */ /* 0x000fec0003800000 */
[----:B------:R-:W-:-:S13]  /*17a0*/  ISETP.NE.AND P1, PT, R142, 0x3, PT ;  /* 0x000000038e00780c */ /* 0x000fda0003f25270 */
[----:B------:R-:W-:Y:S05]  /*17b0*/  @!P1 BRA `(.L_x_18) ;  /* 0x0000000000049947 */ /* 0x000fea0003800000 */
[----:B------:R-:W-:Y:S01]  /*17c0*/  BPT.TRAP 0x1 ;  /* 0x000000040000795c */ /* 0x000fe20000300000 */
.L_x_18:
[----:B------:R-:W-:Y:S01]  /*17d0*/  ULEA UR6, UR5, UR10, 0x3 ;  /* 0x0000000a05067291 */ /* 0x000fe2000f8e183f */
[----:B------:R-:W-:-:S05]  /*17e0*/  IMAD.U32 R12, RZ, RZ, UR4 ;  /* 0x00000004ff0c7e24 */ /* 0x000fca000f8e00ff */
[----:B------:R-:W-:-:S04]  /*17f0*/  SHF.L.U32 R12, R12, 0x1f, RZ ;  /* 0x0000001f0c0c7819 */ /* 0x000fc800000006ff */
[----:B------:R0:W1:Y:S01]  /*1800*/  SYNCS.PHASECHK.TRANS64.TRYWAIT P0, [UR6], R12 ;  /* 0x0000000cff0075a7 */ /* 0x0000620008000146 */
[----:B------:R-:W-:Y:S05]  /*1810*/  @!P1 BRA `(.L_x_19) ;  /* 0x0000000000049947 */ /* 0x000fea0003800000 */
[----:B------:R-:W-:Y:S01]  /*1820*/  BPT.TRAP 0x1 ;  /* 0x000000040000795c */ /* 0x000fe20000300000 */
.L_x_19:
[----:B-1----:R-:W-:Y:S05]  /*1830*/  @P0 BRA `(.L_x_20) ;  /* 0x0000000000080947 */ /* 0x002fea0003800000 */
[----:B------:R-:W1:Y:S02]  /*1840*/  SYNCS.PHASECHK.TRANS64.TRYWAIT P0, [UR6], R12 ;  /* 0x0000000cff0075a7 */ /* 0x000e640008000146 */
[----:B-1----:R-:W-:Y:S05]  /*1850*/  @!P0 BRA `(.L_x_21) ;  /* 0x00000080000c8947 */ /* 0x002fea0003800000 */
.L_x_20:
[----:B------:R-:W-:Y:S01]  /*1860*/  UIADD3 UR6, UR10, 0x1c180, URZ ;  /* 0x0001c1800a067890 */ /* 0x000fe2000fffe03f */
[----:B------:R-:W-:Y:S01]  /*1870*/  WARPGROUP.ARRIVE ;  /* 0x00000000000079c5 */ /* 0x000fe20000000000 */
[----:B------:R-:W-:Y:S01]  /*1880*/  ULOP3.LUT UR8, UR11, 0x10000, URZ, 0xfc, !UPT ;  /* 0x000100000b087892 */ /* 0x000fe2000f8efc3f */
[----:B------:R-:W-:Y:S01]  /*1890*/  CS2R R16, SRZ ;  /* 0x0000000000107805 */ /* 0x000fe2000001ff00 */
[----:B------:R-:W-:Y:S01]  /*18a0*/  USHF.R.U32.HI UR6, URZ, 0x4, UR6 ;  /* 0x000000043f067899 */ /* 0x000fe20008011606 */
[----:B------:R-:W-:Y:S01]  /*18b0*/  CS2R R14, SRZ ;  /* 0x00000000000e7805 */ /* 0x000fe2000001ff00 */
[----:B------:R-:W-:Y:S01]  /*18c0*/  UMOV UR13, 0x40000040 ;  /* 0x40000040000d7882 */ /* 0x000fe20000000000 */
[----:B------:R-:W-:Y:S01]  /*18d0*/  UMOV UR15, 0x40000040 ;  /* 0x40000040000f7882 */ /* 0x000fe20000000000 */
[----:B------:R-:W-:Y:S01]  /*18e0*/  ULOP3.LUT UR6, UR6, 0x3fff, URZ, 0xc0, !UPT ;  /* 0x00003fff06067892 */ /* 0x000fe2000f8ec03f */
[----:B------:R-:W-:Y:S02]  /*18f0*/  CS2R R18, SRZ ;  /* 0x0000000000127805 */ /* 0x000fe4000001ff00 */
[----:B------:R-:W-:-:S02]  /*1900*/  CS2R R20, SRZ ;  /* 0x0000000000147805 */ /* 0x000fc4000001ff00 */
[----:B------:R-:W-:Y:S01]  /*1910*/  CS2R R22, SRZ ;  /* 0x0000000000167805 */ /* 0x000fe2000001ff00 */
[----:B------:R-:W-:Y:S01]  /*1920*/  ULOP3.LUT UR7, UR6, 0x10000, URZ, 0xfc, !UPT ;  /* 0x0001000006077892 */ /* 0x000fe2000f8efc3f */
[----:B------:R-:W-:Y:S01]  /*1930*/  CS2R R88, SRZ ;  /* 0x0000000000587805 */ /* 0x000fe2000001ff00 */
[----:B------:R-:W-:Y:S01]  /*1940*/  ULEA UR6, UR5, UR8, 0xa ;  /* 0x0000000805067291 */ /* 0x000fe2000f8e503f */
[----:B------:R-:W-:Y:S01]  /*1950*/  CS2R R90, SRZ ;  /* 0x00000000005a7805 */ /* 0x000fe2000001ff00 */
[----:B------:R-:W-:Y:S01]  /*1960*/  ULEA UR7, UR5, UR7, 0xa ;  /* 0x0000000705077291 */ /* 0x000fe2000f8e503f */
[----:B------:R-:W-:Y:S02]  /*1970*/  CS2R R94, SRZ ;  /* 0x00000000005e7805 */ /* 0x000fe4000001ff00 */
[----:B------:R-:W-:Y:S02]  /*1980*/  CS2R R92, SRZ ;  /* 0x00000000005c7805 */ /* 0x000fe4000001ff00 */
[----:B------:R-:W-:-:S02]  /*1990*/  CS2R R96, SRZ ;  /* 0x0000000000607805 */ /* 0x000fc4000001ff00 */
[----:B------:R-:W-:Y:S01]  /*19a0*/  CS2R R98, SRZ ;  /* 0x0000000000627805 */ /* 0x000fe2000001ff00 */
[----:B------:R-:W-:Y:S01]  /*19b0*/  UMOV UR12, UR6 ;  /* 0x00000006000c7c82 */ /* 0x000fe20008000000 */
[----:B------:R-:W-:Y:S01]  /*19c0*/  CS2R R100, SRZ ;  /* 0x0000000000647805 */ /* 0x000fe2000001ff00 */
[----:B------:R-:W-:Y:S01]  /*19d0*/  UMOV UR14, UR7 ;  /* 0x00000007000e7c82 */ /* 0x000fe20008000000 */
[----:B------:R-:W-:Y:S01]  /*19e0*/  CS2R R102, SRZ ;  /* 0x0000000000667805 */ /* 0x000fe2000001ff00 */
[----:B------:R-:W-:Y:S01]  /*19f0*/  QGMMA.64x128x32.F32.E5M2.E5M2 R24, gdesc[UR12], RZ, !UPT ;  /* 0x01e000000c1879f3 */ /* 0x000fe2000c7038ff */
[----:B------:R-:W-:Y:S01]  /*1a00*/  UIADD3 UR12, UR6, 0x2, URZ ;  /* 0x00000002060c7890 */ /* 0x000fe2000fffe03f */
[----:B------:R-:W-:Y:S01]  /*1a10*/  CS2R R104, SRZ ;  /* 0x0000000000687805 */ /* 0x000fe2000001ff00 */
[----:B------:R-:W-:Y:S01]  /*1a20*/  UIADD3 UR14, UR7, 0x2, URZ ;  /* 0x00000002070e7890 */ /* 0x000fe2000fffe03f */
[----:B------:R-:W-:Y:S01]  /*1a30*/  CS2R R106, SRZ ;  /* 0x00000000006a7805 */ /* 0x000fe2000001ff00 */
[----:B------:R-:W-:Y:S01]  /*1a40*/  UMOV UR13, 0x40000040 ;  /* 0x40000040000d7882 */ /* 0x000fe20000000000 */
[----:B------:R-:W-:Y:S01]  /*1a50*/  UMOV UR15, 0x40000040 ;  /* 0x40000040000f7882 */ /* 0x000fe20000000000 */
        /* <DEDUP_REMOVED lines=16> */
[----:B------:R-:W-:Y:S02]  /*1b60*/  IMAD.MOV.U32 R141, RZ, RZ, RZ ;  /* 0x000000ffff8d7224 */ /* 0x000fe400078e00ff */
[----:B------:R-:W-:Y:S01]  /*1b70*/  IMAD.MOV.U32 R143, RZ, RZ, RZ ;  /* 0x000000ffff8f7224 */ /* 0x000fe200078e00ff */
[----:B------:R-:W-:Y:S01]  /*1b80*/  QGMMA.64x128x32.F32.E5M2.E5M2 R24, gdesc[UR12], R24 ;  /* 0x01e000000c1879f3 */ /* 0x000fe20008703818 */
[----:B------:R-:W-:Y:S02]  /*1b90*/  UIADD3 UR12, UR6, 0x4, URZ ;  /* 0x00000004060c7890 */ /* 0x000fe4000fffe03f */
[----:B------:R-:W-:Y:S01]  /*1ba0*/  UIADD3 UR14, UR7, 0x4, URZ ;  /* 0x00000004070e7890 */ /* 0x000fe2000fffe03f */
[----:B------:R-:W-:Y:S01]  /*1bb0*/  UMOV UR13, 0x40000040 ;  /* 0x40000040000d7882 */ /* 0x000fe20000000000 */
[----:B------:R-:W-:-:S07]  /*1bc0*/  UMOV UR15, 0x40000040 ;  /* 0x40000040000f7882 */ /* 0x000fce0000000000 */
[----:B------:R-:W-:Y:S01]  /*1bd0*/  QGMMA.64x128x32.F32.E5M2.E5M2 R24, gdesc[UR12], R24 ;  /* 0x01e000000c1879f3 */ /* 0x000fe20008703818 */
[----:B------:R-:W-:Y:S02]  /*1be0*/  UIADD3 UR14, UR7, 0x6, URZ ;  /* 0x00000006070e7890 */ /* 0x000fe4000fffe03f */
[----:B------:R-:W-:Y:S01]  /*1bf0*/  UIADD3 UR12, UR6, 0x6, URZ ;  /* 0x00000006060c7890 */ /* 0x000fe2000fffe03f */
[----:B------:R-:W-:Y:S01]  /*1c00*/  ULDC UR7, c[0x0][0x50c] ;  /* 0x0001430000077ab9 */ /* 0x000fe20000000800 */
[----:B------:R-:W-:Y:S01]  /*1c10*/  UMOV UR13, 0x40000040 ;  /* 0x40000040000d7882 */ /* 0x000fe20000000000 */
[----:B------:R-:W-:Y:S01]  /*1c20*/  UISETP.NE.AND UP0, UPT, UR7, 0x4, UPT ;  /* 0x000000040700788c */ /* 0x000fe2000bf05270 */
[----:B------:R-:W-:Y:S01]  /*1c30*/  UMOV UR15, 0x40000040 ;  /* 0x40000040000f7882 */ /* 0x000fe20000000000 */
[----:B------:R-:W-:Y:S02]  /*1c40*/  UMOV UR6, 0x4 ;  /* 0x0000000400067882 */ /* 0x000fe40000000000 */
[----:B------:R-:W-:-:S06]  /*1c50*/  USEL UR7, URZ, 0x1, UP0 ;  /* 0x000000013f077887 */ /* 0x000fcc0008000000 */
[----:B------:R-:W-:Y:S01]  /*1c60*/  ISETP.NE.AND P0, PT, RZ, UR7, PT ;  /* 0x00000007ff007c0c */ /* 0x000fe2000bf05270 */
[----:B------:R-:W-:-:S12]  /*1c70*/  QGMMA.64x128x32.F32.E5M2.E5M2 R24, gdesc[UR12], R24, gsb0 ;  /* 0x01e000000c1879f3 */ /* 0x000fd80008003818 */
[----:B------:R-:W-:Y:S05]  /*1c80*/  @!P0 BRA `(.L_x_22) ;  /* 0x0000000400088947 */ /* 0x000fea0003800000 */
[----:B------:R-:W-:Y:S02]  /*1c90*/  WARPGROUP.DEPBAR.LE gsb0, 0x0 ;  /* 0x00008000000079c5 */ /* 0x000fe40000010000 */
[----:B------:R-:W-:-:S01]  /*1ca0*/  FADD R143, RZ, R24 ;  /* 0x00000018ff8f7221 */ /* 0x000fc20000000000 */
[----:B------:R-:W-:Y:S01]  /*1cb0*/  FADD R138, RZ, R25 ;  /* 0x00000019ff8a7221 */ /* 0x000fe20000000000 */
        /* <DEDUP_REMOVED lines=62> */
[----:B------:R-:W-:-:S06]  /*20a0*/  UMOV UR6, URZ ;  /* 0x0000003f00067c82 */ /* 0x000fcc0008000000 */
.L_x_22:
[----:B------:R-:W-:-:S04]  /*20b0*/  UIADD3 UR18, UR5, 0x1, URZ ;  /* 0x0000000105127890 */ /* 0x000fc8000fffe03f */
[----:B------:R-:W-:-:S04]  /*20c0*/  UISETP.NE.AND UP0, UPT, UR18, 0x7, UPT ;  /* 0x000000071200788c */ /* 0x000fc8000bf05270 */
[----:B------:R-:W-:Y:S02]  /*20d0*/  USEL UR8, URZ, 0x1, UP0 ;  /* 0x000000013f087887 */ /* 0x000fe40008000000 */
[----:B------:R-:W-:Y:S02]  /*20e0*/  USEL UR18, UR18, URZ, UP0 ;  /* 0x0000003f12127287 */ /* 0x000fe40008000000 */
[----:B------:R-:W-:-:S06]  /*20f0*/  ULOP3.LUT UR8, UR4, UR8, URZ, 0x3c, !UPT ;  /* 0x0000000804087292 */ /* 0x000fcc000f8e3c3f */
[----:B------:R-:W-:Y:S01]  /*2100*/  IMAD.U32 R144, RZ, RZ, UR8 ;  /* 0x00000008ff907e24 */ /* 0x000fe2000f8e00ff */
[----:B------:R-:W-:-:S06]  /*2110*/  UMOV UR8, 0x1 ;  /* 0x0000000100087882 */ /* 0x000fcc0000000000 */
.L_x_17:
[----:B------:R-:W-:-:S04]  /*2120*/  UISETP.LT.AND UP0, UPT, UR9, 0x1, UPT ;  /* 0x000000010900788c */ /* 0x000fc8000bf01270 */
[----:B------:R-:W-:-:S04]  /*2130*/  USEL UR12, UR9, 0x1, UP0 ;  /* 0x00000001090c7887 */ /* 0x000fc80008000000 */
[----:B------:R-:W-:-:S04]  /*2140*/  UIADD3 UR12, UR9, -UR12, URZ ;  /* 0x8000000c090c7290 */ /* 0x000fc8000fffe03f */
[----:B------:R-:W-:-:S06]  /*2150*/  UISETP.GE.AND UP0, UPT, UR12, 0x1, UPT ;  /* 0x000000010c00788c */ /* 0x000fcc000bf06270 */
[----:B------:R-:W-:-:S13]  /*2160*/  PLOP3.LUT P0, PT, PT, PT, UP0, 0x80, 0x0 ;  /* 0x000000000000781c */ /* 0x000fda0003f0f008 */
[----:B------:R-:W-:Y:S05]  /*2170*/  @!P0 BRA `(.L_x_23) ;  /* 0x0000000800388947 */ /* 0x000fea0003800000 */
[----:B01----:R-:W-:Y:S01]  /*2180*/  IMAD.U32 R12, RZ, RZ, UR12 ;  /* 0x0000000cff0c7e24 */ /* 0x003fe2000f8e00ff */
[----:B------:R-:W-:Y:S01]  /*2190*/  ULDC UR19, c[0x0][0x50c] ;  /* 0x0001430000137ab9 */ /* 0x000fe20000000800 */
[----:B------:R-:W-:-:S07]  /*21a0*/  IMAD.U32 R13, RZ, RZ, UR5 ;  /* 0x00000005ff0d7e24 */ /* 0x000fce000f8e00ff */
.L_x_31:
[----:B------:R-:W-:-:S13]  /*21b0*/  ISETP.NE.AND P1, PT, R142, 0x3, PT ;  /* 0x000000038e00780c */ /* 0x000fda0003f25270 */
[----:B------:R-:W-:Y:S05]  /*21c0*/  @!P1 BRA `(.L_x_24) ;  /* 0x0000000000049947 */ /* 0x000fea0003800000 */
[----:B------:R-:W-:Y:S01]  /*21d0*/  BPT.TRAP 0x1 ;  /* 0x000000040000795c */ /* 0x000fe20000300000 */
.L_x_24:
[----:B------:R-:W0:Y:S01]  /*21e0*/  S2UR UR12, SR_CgaCtaId ;  /* 0x00000000000c79c3 */ /* 0x000e220000008800 */
[----:B------:R-:W-:Y:S01]  /*21f0*/  UMOV UR10, 0x400 ;  /* 0x00000400000a7882 */ /* 0x000fe20000000000 */
[----:B------:R-:W-:Y:S01]  /*2200*/  SHF.L.U32 R140, R144, 0x1f, RZ ;  /* 0x0000001f908c7819 */ /* 0x000fe200000006ff */
[----:B0-----:R-:W-:-:S04]  /*2210*/  ULEA UR10, UR12, UR10, 0x18 ;  /* 0x0000000a0c0a7291 */ /* 0x001fc8000f8ec03f */
[----:B------:R-:W-:-:S09]  /*2220*/  ULEA UR12, UR18, UR10, 0x3 ;  /* 0x0000000a120c7291 */ /* 0x000fd2000f8e183f */
[----:B------:R0:W1:Y:S01]  /*2230*/  SYNCS.PHASECHK.TRANS64.TRYWAIT P0, [UR12], R140 ;  /* 0x0000008cff0075a7 */ /* 0x000062000800014c */
[----:B------:R-:W-:Y:S05]  /*2240*/  @!P1 BRA `(.L_x_25) ;  /* 0x0000000000049947 */ /* 0x000fea0003800000 */
[----:B------:R-:W-:Y:S01]  /*2250*/  BPT.TRAP 0x1 ;  /* 0x000000040000795c */ /* 0x000fe20000300000 */
.L_x_25:
[----:B-1----:R-:W-:Y:S05]  /*2260*/  @P0 BRA `(.L_x_26) ;  /* 0x0000000000080947 */ /* 0x002fea0003800000 */
[----:B------:R-:W1:Y:S02]  /*2270*/  SYNCS.PHASECHK.TRANS64.TRYWAIT P0, [UR12], R140 ;  /* 0x0000008cff0075a7 */ /* 0x000e64000800014c */
[----:B-1----:R-:W-:Y:S05]  /*2280*/  @!P0 BRA `(.L_x_27) ;  /* 0x0000007400988947 */ /* 0x002fea0003800000 */
.L_x_26:
[----:B------:R-:W-:Y:S01]  /*2290*/  UIADD3 UR12, UR10, 0x1c180, URZ ;  /* 0x0001c1800a0c7890 */ /* 0x000fe2000fffe03f */
[----:B------:R-:W-:Y:S01]  /*22a0*/  WARPGROUP.ARRIVE ;  /* 0x00000000000079c5 */ /* 0x000fe20000000000 */
[----:B------:R-:W-:Y:S02]  /*22b0*/  UISETP.NE.AND UP0, UPT, UR7, URZ, UPT ;  /* 0x0000003f0700728c */ /* 0x000fe4000bf05270 */
[----:B------:R-:W-:Y:S02]  /*22c0*/  USHF.R.U32.HI UR12, URZ, 0x4, UR12 ;  /* 0x000000043f0c7899 */ /* 0x000fe4000801160c */
[----:B------:R-:W-:Y:S02]  /*22d0*/  USEL UR8, UR8, URZ, !UP0 ;  /* 0x0000003f08087287 */ /* 0x000fe4000c000000 */
[----:B------:R-:W-:Y:S02]  /*22e0*/  ULOP3.LUT UR12, UR12, 0x3fff, URZ, 0xc0, !UPT ;  /* 0x00003fff0c0c7892 */ /* 0x000fe4000f8ec03f */
[----:B------:R-:W-:-:S02]  /*22f0*/  UISETP.NE.U32.AND UP0, UPT, UR8, URZ, UPT ;  /* 0x0000003f0800728c */ /* 0x000fc4000bf05070 */
[----:B------:R-:W-:Y:S02]  /*2300*/  ULOP3.LUT UR7, UR11, 0x10000, URZ, 0xfc, !UPT ;  /* 0x000100000b077892 */ /* 0x000fe4000f8efc3f */
[----:B------:R-:W-:Y:S02]  /*2310*/  ULOP3.LUT UR8, UR12, 0x10000, URZ, 0xfc, !UPT ;  /* 0x000100000c087892 */ /* 0x000fe4000f8efc3f */
[----:B------:R-:W-:Y:S02]  /*2320*/  ULEA UR7, UR18, UR7, 0xa ;  /* 0x0000000712077291 */ /* 0x000fe4000f8e503f */
[----:B------:R-:W-:Y:S01]  /*2330*/  ULEA UR8, UR18, UR8, 0xa ;  /* 0x0000000812087291 */ /* 0x000fe2000f8e503f */
[----:B------:R-:W-:Y:S01]  /*2340*/  UMOV UR13, 0x40000040 ;  /* 0x40000040000d7882 */ /* 0x000fe20000000000 */
[----:B------:R-:W-:Y:S01]  /*2350*/  UMOV UR15, 0x40000040 ;  /* 0x40000040000f7882 */ /* 0x000fe20000000000 */
[----:B------:R-:W-:Y:S02]  /*2360*/  UIADD3 UR6, UR6, 0x4, URZ ;  /* 0x0000000406067890 */ /* 0x000fe4000fffe03f */
[----:B------:R-:W-:-:S02]  /*2370*/  UMOV UR12, UR7 ;  /* 0x00000007000c7c82 */ /* 0x000fc40008000000 */
[----:B------:R-:W-:Y:S02]  /*2380*/  UMOV UR14, UR8 ;  /* 0x00000008000e7c82 */ /* 0x000fe40008000000 */
[----:B------:R-:W-:Y:S01]  /*2390*/  QGMMA.64x128x32.F32.E5M2.E5M2 R24, gdesc[UR12], R24, UP0 ;  /* 0x01e000000c1879f3 */ /* 0x000fe2000bf03818 */
[----:B------:R-:W-:Y:S02]  /*23a0*/  UIADD3 UR12, UR7, 0x2, URZ ;  /* 0x00000002070c7890 */ /* 0x000fe4000fffe03f */
[----:B------:R-:W-:Y:S01]  /*23b0*/  UIADD3 UR14, UR8, 0x2, URZ ;  /* 0x00000002080e7890 */ /* 0x000fe2000fffe03f */
[----:B------:R-:W-:Y:S01]  /*23c0*/  UMOV UR13, 0x40000040 ;  /* 0x40000040000d7882 */ /* 0x000fe20000000000 */
[----:B------:R-:W-:Y:S01]  /*23d0*/  UMOV UR15, 0x40000040 ;  /* 0x40000040000f7882 */ /* 0x000fe20000000000 */
[----:B------:R-:W-:-:S06]  /*23e0*/  UISETP.NE.AND UP0, UPT, UR6, UR19, UPT ;  /* 0x000000130600728c */ /* 0x000fcc000bf05270 */
        /* <DEDUP_REMOVED lines=8> */
[----:B------:R-:W-:Y:S01]  /*2470*/  UMOV UR13, 0x40000040 ;  /* 0x40000040000d7882 */ /* 0x000fe20000000000 */
[----:B------:R-:W-:Y:S01]  /*2480*/  UMOV UR15, 0x40000040 ;  /* 0x40000040000f7882 */ /* 0x000fe20000000000 */
[----:B------:R-:W-:-:S06]  /*2490*/  USEL UR7, URZ, 0x1, UP0 ;  /* 0x000000013f077887 */ /* 0x000fcc0008000000 */
[----:B------:R-:W-:Y:S01]  /*24a0*/  ISETP.NE.AND P0, PT, RZ, UR7, PT ;  /* 0x00000007ff007c0c */ /* 0x000fe2000bf05270 */
[----:B------:R-:W-:Y:S03]  /*24b0*/  QGMMA.64x128x32.F32.E5M2.E5M2 R24, gdesc[UR12], R24, gsb0 ;  /* 0x01e000000c1879f3 */ /* 0x000fe60008003818 */
[----:B------:R-:W-:-:S09]  /*24c0*/  WARPGROUP.DEPBAR.LE gsb0, 0x1 ;  /* 0x00008000000079c5 */ /* 0x000fd20000010100 */
[----:B------:R-:W-:Y:S05]  /*24d0*/  @!P0 BRA `(.L_x_28) ;  /* 0x0000000400088947 */ /* 0x000fea0003800000 */
[----:B------:R-:W-:Y:S02]  /*24e0*/  WARPGROUP.DEPBAR.LE gsb0, 0x0 ;  /* 0x00008000000079c5 */ /* 0x000fe40000010000 */
[----:B------:R-:W-:-:S01]  /*24f0*/  FADD R143, R24, R143 ;  /* 0x0000008f188f7221 */ /* 0x000fc20000000000 */
[----:B------:R-:W-:Y:S01]  /*2500*/  FADD R138, R25, R138 ;  /* 0x0000008a198a7221 */ /* 0x000fe20000000000 */
        /* <DEDUP_REMOVED lines=62> */
[----:B------:R-:W-:-:S06]  /*28f0*/  UMOV UR6, URZ ;  /* 0x0000003f00067c82 */ /* 0x000fcc0008000000 */
.L_x_28:
[----:B------:R-:W-:Y:S05]  /*2900*/  @!P1 BRA `(.L_x_29) ;  /* 0x0000000000049947 */ /* 0x000fea0003800000 */
[----:B------:R-:W-:Y:S01]  /*2910*/  BPT.TRAP 0x1 ;  /* 0x000000040000795c */ /* 0x000fe20000300000 */
.L_x_29:
[----:B------:R-:W-:-:S13]  /*2920*/  ISETP.NE.AND P0, PT, R6, RZ, PT ;  /* 0x000000ff0600720c */ /* 0x000fda0003f05270 */
[----:B01----:R-:W-:-:S05]  /*2930*/  @P0 LEA R140, R13, UR10, 0x3 ;  /* 0x0000000a0d8c0c11 */ /* 0x003fca000f8e18ff */
[----:B------:R-:W-:-:S05]  /*2940*/  @P0 VIADD R140, R140, 0x38 ;  /* 0x000000388c8c0836 */ /* 0x000fca0000000000 */
[----:B------:R-:W-:-:S04]  /*2950*/  @P0 PRMT R140, R5, 0x654, R140 ;  /* 0x00000654058c0816 */ /* 0x000fc8000000008c */
[----:B------:R0:W-:Y:S01]  /*2960*/  @P0 SYNCS.ARRIVE.TRANS64.RED.A1T0 RZ, [R140+URZ], RZ ;  /* 0x000000ff8cff09a7 */ /* 0x0001e2000810043f */
[----:B------:R-:W-:-:S13]  /*2970*/  ISETP.GT.U32.AND P0, PT, R4, 0x1, PT ;  /* 0x000000010400780c */ /* 0x000fda0003f04070 */
[----:B0-----:R-:W-:Y:S05]  /*2980*/  @P0 BRA `(.L_x_30) ;  /* 0x0000000000040947 */ /* 0x001fea0003800000 */
[----:B------:R-:W-:Y:S01]  /*2990*/  BPT.TRAP 0x1 ;  /* 0x000000040000795c */ /* 0x000fe20000300000 */
.L_x_30:
[----:B------:R-:W-:Y:S01]  /*29a0*/  UIADD3 UR18, UR18, 0x1, URZ ;  /* 0x0000000112127890 */ /* 0x000fe2000fffe03f */
[C---:B------:R-:W-:Y:S01]  /*29b0*/  ISETP.GT.AND P1, PT, R12.reuse, 0x1, PT ;  /* 0x000000010c00780c */ /* 0x040fe20003f24270 */
[----:B------:R-:W-:Y:S02]  /*29c0*/  VIADD R13, R13, 0x1 ;  /* 0x000000010d0d7836 */ /* 0x000fe40000000000 */
[----:B------:R-:W-:Y:S01]  /*29d0*/  UISETP.NE.AND UP0, UPT, UR18, 0x7, UPT ;  /* 0x000000071200788c */ /* 0x000fe2000bf05270 */
[----:B------:R-:W-:Y:S02]  /*29e0*/  VIADD R12, R12, 0xffffffff ;  /* 0xffffffff0c0c7836 */ /* 0x000fe40000000000 */
[C---:B------:R-:W-:Y:S01]  /*29f0*/  ISETP.NE.AND P0, PT, R13.reuse, 0x7, PT ;  /* 0x000000070d00780c */ /* 0x040fe20003f05270 */
[----:B------:R-:W-:Y:S02]  /*2a00*/  USEL UR8, URZ, 0x1, UP0 ;  /* 0x000000013f087887 */ /* 0x000fe40008000000 */
[----:B------:R-:W-:Y:S01]  /*2a10*/  USEL UR18, UR18, URZ, UP0 ;  /* 0x0000003f12127287 */ /* 0x000fe20008000000 */
[----:B------:R-:W-:-:S03]  /*2a20*/  SEL R13, R13, RZ, P0 ;  /* 0x000000ff0d0d7207 */ /* 0x000fc60000000000 */
[----:B------:R-:W-:Y:S01]  /*2a30*/  LOP3.LUT R144, R144, UR8, RZ, 0x3c, !PT ;  /* 0x0000000890907c12 */ /* 0x000fe2000f8e3cff */
[----:B------:R-:W-:Y:S01]  /*2a40*/  UMOV UR8, 0x1 ;  /* 0x0000000100087882 */ /* 0x000fe20000000000 */
[----:B------:R-:W-:Y:S06]  /*2a50*/  @P1 BRA `(.L_x_31) ;  /* 0xfffffff400d41947 */ /* 0x000fec000383ffff */
.L_x_23:
[----:B------:R-:W-:Y:S01]  /*2a60*/  UISETP.NE.AND UP0, UPT, UR6, URZ, UPT ;  /* 0x0000003f0600728c */ /* 0x000fe2000bf05270 */
[----:B01----:R-:W0:Y:S03]  /*2a70*/  LDC R12, c[0x0][0x28c] ;  /* 0x0000a300ff0c7b82 */ /* 0x003e260000000800 */
[----:B------:R-:W-:-:S06]  /*2a80*/  USEL UR6, URZ, 0x1, !UP0 ;  /* 0x000000013f067887 */ /* 0x000fcc000c000000 */
[----:B------:R-:W-:Y:S02]  /*2a90*/  ISETP.NE.AND P0, PT, RZ, UR6, PT ;  /* 0x00000006ff007c0c */ /* 0x000fe4000bf05270 */
[----:B0-----:R-:W-:-:S11]  /*2aa0*/  ISETP.GE.AND P1, PT, R12, 0x1, PT ;  /* 0x000000010c00780c */ /* 0x001fd60003f26270 */
[----:B------:R-:W-:Y:S05]  /*2ab0*/  @!P0 BRA `(.L_x_32) ;  /* 0x0000000400048947 */ /* 0x000fea0003800000 */
[----:B------:R-:W-:Y:S02]  /*2ac0*/  WARPGROUP.DEPBAR.LE gsb0, 0x0 ;  /* 0x00008000000079c5 */ /* 0x000fe40000010000 */
[----:B------:R-:W-:Y:S01]  /*2ad0*/  FADD R143, R24, R143 ;  /* 0x0000008f188f7221 */ /* 0x000fe20000000000 */
        /* <DEDUP_REMOVED lines=62> */
[----:B------:R-:W-:-:S07]  /*2ec0*/  FADD R16, R16, R87 ;  /* 0x0000005710107221 */ /* 0x000fce0000000000 */
.L_x_32:
[----:B------:R-:W-:Y:S02]  /*2ed0*/  WARPGROUP.DEPBAR.LE gsb0, 0x0 ;  /* 0x00008000000079c5 */ /* 0x000fe40000010000 */
[----:B------:R-:W-:Y:S05]  /*2ee0*/  @!P1 BRA `(.L_x_33) ;  /* 0x00000000005c9947 */ /* 0x000fea0003800000 */
[----:B------:R-:W-:-:S13]  /*2ef0*/  ISETP.NE.AND P0, PT, R142, 0x3, PT ;  /* 0x000000038e00780c */ /* 0x000fda0003f05270 */
[----:B------:R-:W-:Y:S05]  /*2f00*/  @!P0 BRA `(.L_x_34) ;  /* 0x0000000000048947 */ /* 0x000fea0003800000 */
[----:B------:R-:W-:Y:S01]  /*2f10*/  BPT.TRAP 0x1 ;  /* 0x000000040000795c */ /* 0x000fe20000300000 */
.L_x_34:
[----:B------:R-:W-:Y:S01]  /*2f20*/  ISETP.NE.AND P0, PT, R6, RZ, PT ;  /* 0x000000ff0600720c */ /* 0x000fe20003f05270 */
[----:B------:R-:W-:Y:S01]  /*2f30*/  BSSY B0, `(.L_x_35) ;  /* 0x0000010000007945 */ /* 0x000fe20003800000 */
[----:B------:R-:W-:-:S11]  /*2f40*/  ISETP.GT.U32.AND P1, PT, R4, 0x1, PT ;  /* 0x000000010400780c */ /* 0x000fd60003f24070 */
[----:B------:R-:W-:Y:S05]  /*2f50*/  @!P0 BRA `(.L_x_36) ;  /* 0x0000000000348947 */ /* 0x000fea0003800000 */
[----:B------:R-:W-:-:S04]  /*2f60*/  UISETP.LT.AND UP0, UPT, UR9, 0x1, UPT ;  /* 0x000000010900788c */ /* 0x000fc8000bf01270 */
[----:B------:R-:W-:-:S04]  /*2f70*/  USEL UR8, UR9, 0x1, UP0 ;  /* 0x0000000109087887 */ /* 0x000fc80008000000 */
[----:B------:R-:W-:-:S04]  /*2f80*/  UIADD3 UR8, UR5, UR9, -UR8 ;  /* 0x0000000905087290 */ /* 0x000fc8000fffe808 */
[----:B------:R-:W-:-:S04]  /*2f90*/  UIMAD.WIDE.U32 UR6, UR8, 0x24924925, URZ ;  /* 0x24924925080678a5 */ /* 0x000fc8000f8e003f */
[----:B------:R-:W-:-:S04]  /*2fa0*/  UIADD3 UR6, UR8, -UR7, URZ ;  /* 0x8000000708067290 */ /* 0x000fc8000fffe03f */
[----:B------:R-:W-:-:S04]  /*2fb0*/  ULEA.HI UR6, UR6, UR7, URZ, 0x1f ;  /* 0x0000000706067291 */ /* 0x000fc8000f8ff83f */
[----:B------:R-:W-:-:S04]  /*2fc0*/  USHF.R.U32.HI UR6, URZ, 0x2, UR6 ;  /* 0x000000023f067899 */ /* 0x000fc80008011606 */
[----:B------:R-:W-:-:S04]  /*2fd0*/  UIMAD UR6, UR6, -0x7, UR8 ;  /* 0xfffffff9060678a4 */ /* 0x000fc8000f8e0208 */
[----:B------:R-:W-:-:S04]  /*2fe0*/  ULEA UR6, UR6, UR10, 0x3 ;  /* 0x0000000a06067291 */ /* 0x000fc8000f8e183f */
[----:B------:R-:W-:-:S06]  /*2ff0*/  UIADD3 UR6, UR6, 0x38, URZ ;  /* 0x0000003806067890 */ /* 0x000fcc000fffe03f */
[----:B------:R-:W-:-:S05]  /*3000*/  IMAD.U32 R12, RZ, RZ, UR6 ;  /* 0x00000006ff0c7e24 */ /* 0x000fca000f8e00ff */
[----:B------:R-:W-:-:S04]  /*3010*/  PRMT R12, R5, 0x654, R12 ;  /* 0x00000654050c7816 */ /* 0x000fc8000000000c */
[----:B------:R0:W-:Y:S03]  /*3020*/  SYNCS.ARRIVE.TRANS64.RED.A1T0 RZ, [R12+URZ], RZ ;  /* 0x000000ff0cff79a7 */ /* 0x0001e6000810043f */
.L_x_36:
[----:B------:R-:W-:Y:S05]  /*3030*/  BSYNC B0 ;  /* 0x0000000000007941 */ /* 0x000fea0003800000 */
.L_x_35:
[----:B------:R-:W-:Y:S05]  /*3040*/  @P1 BRA `(.L_x_33) ;  /* 0x0000000000041947 */ /* 0x000fea0003800000 */
[----:B------:R-:W-:Y:S01]  /*3050*/  BPT.TRAP 0x1 ;  /* 0x000000040000795c */ /* 0x000fe20000300000 */
.L_x_33:
[----:B------:R-:W1:Y:S01]  /*3060*/  LDC R26, c[0x0][0x288] ;  /* 0x0000a200ff1a7b82 */ /* 0x000e620000000800 */
[--C-:B0-----:R-:W-:Y:S01]  /*3070*/  SHF.R.U32.HI R12, RZ, 0x2, R0.reuse ;  /* 0x00000002ff0c7819 */ /* 0x101fe20000011600 */
[----:B------:R-:W-:Y:S01]  /*3080*/  UIADD3 UR8, UR9, UR5, URZ ;  /* 0x0000000509087290 */ /* 0x000fe2000fffe03f */
[----:B------:R-:W-:Y:S01]  /*3090*/  SHF.R.U32.HI R25, RZ, 0x7, R0 ;  /* 0x00000007ff197819 */ /* 0x000fe20000011600 */
[----:B------:R-:W-:Y:S01]  /*30a0*/  IMAD.SHL.U32 R29, R11, 0x80, RZ ;  /* 0x000000800b1d7824 */ /* 0x000fe200078e00ff */
[----:B------:R-:W-:Y:S01]  /*30b0*/  LOP3.LUT R13, R12, 0x7, RZ, 0xc0, !PT ;  /* 0x000000070c0d7812 */ /* 0x000fe200078ec0ff */
[----:B------:R-:W-:Y:S01]  /*30c0*/  UISETP.GT.U32.AND UP0, UPT, UR8, 0x6, UPT ;  /* 0x000000060800788c */ /* 0x000fe2000bf04070 */
[----:B------:R-:W-:Y:S01]  /*30d0*/  LOP3.LUT R24, R0, 0x60, RZ, 0xc0, !PT ;  /* 0x0000006000187812 */ /* 0x000fe200078ec0ff */
[----:B------:R-:W-:Y:S01]  /*30e0*/  UIMAD.WIDE.U32 UR6, UR8, 0x24924925, URZ ;  /* 0x24924925080678a5 */ /* 0x000fe2000f8e003f */
[----:B------:R-:W-:Y:S01]  /*30f0*/  LOP3.LUT R12, R25, 0x1, RZ, 0xc0, !PT ;  /* 0x00000001190c7812 */ /* 0x000fe200078ec0ff */
[----:B------:R-:W-:Y:S01]  /*3100*/  IMAD.SHL.U32 R31, R10, 0x80, RZ ;  /* 0x000000800a1f7824 */ /* 0x000fe200078e00ff */
[----:B------:R-:W-:Y:S01]  /*3110*/  SHF.R.U32.HI R28, RZ, 0x1, R24 ;  /* 0x00000001ff1c7819 */ /* 0x000fe20000011618 */
[----:B------:R-:W-:Y:S01]  /*3120*/  ULDC UR12, c[0x0][0x284] ;  /* 0x0000a100000c7ab9 */ /* 0x000fe20000000800 */
[----:B------:R-:W-:Y:S01]  /*3130*/  UISETP.LT.U32.AND UP0, UPT, UR9, 0x7, UP0 ;  /* 0x000000070900788c */ /* 0x000fe20008701070 */
[----:B------:R-:W-:Y:S01]  /*3140*/  IMAD.SHL.U32 R24, R12, 0x40, RZ ;  /* 0x000000400c187824 */ /* 0x000fe200078e00ff */
[----:B------:R-:W-:Y:S01]  /*3150*/  IADD3 R25, RZ, -R28, -R13 ;  /* 0x8000001cff197210 */ /* 0x000fe20007ffe80d */
[----:B------:R-:W-:Y:S01]  /*3160*/  UIADD3 UR5, UR8, -UR7, URZ ;  /* 0x8000000708057290 */ /* 0x000fe2000fffe03f */
[----:B------:R-:W-:Y:S01]  /*3170*/  SHF.R.S32.HI R34, RZ, 0x1f, R7 ;  /* 0x0000001fff227819 */ /* 0x000fe20000011407 */
[----:B------:R-:W-:Y:S01]  /*3180*/  UISETP.GE.U32.AND UP1, UPT, UR9, 0x7, UPT ;  /* 0x000000070900788c */ /* 0x000fe2000bf26070 */
[----:B------:R-:W-:Y:S01]  /*3190*/  LOP3.LUT R13, R24, 0x40, R13, 0xe2, !PT ;  /* 0x00000040180d7812 */ /* 0x000fe200078ee20d */
[----:B------:R-:W-:Y:S01]  /*31a0*/  IMAD.SHL.U32 R24, R0, 0x2, RZ ;  /* 0x0000000200187824 */ /* 0x000fe200078e00ff */
[----:B------:R-:W-:Y:S01]  /*31b0*/  USEL UR6, URZ, 0x1, !UP0 ;  /* 0x000000013f067887 */ /* 0x000fe2000c000000 */
[----:B------:R-:W-:Y:S01]  /*31c0*/  IMAD R30, R12, -0x40, R25 ;  /* 0xffffffc00c1e7824 */ /* 0x000fe200078e0219 */
[----:B------:R-:W-:Y:S01]  /*31d0*/  LOP3.LUT R12, R0, 0x3, RZ, 0xc0, !PT ;  /* 0x00000003000c7812 */ /* 0x000fe200078ec0ff */
[----:B------:R-:W-:Y:S01]  /*31e0*/  ULEA.HI UR5, UR5, UR7, URZ, 0x1f ;  /* 0x0000000705057291 */ /* 0x000fe2000f8ff83f */
[C---:B-1----:R-:W-:Y:S01]  /*31f0*/  ISETP.GE.AND P0, PT, R29.reuse, R26, PT ;  /* 0x0000001a1d00720c */ /* 0x042fe20003f06270 */
[----:B------:R-:W-:Y:S01]  /*3200*/  ULDC.64 UR10, c[0x0][0x5d0] ;  /* 0x00017400000a7ab9 */ /* 0x000fe20000000a00 */
[----:B------:R-:W-:Y:S01]  /*3210*/  LOP3.LUT R24, R29, 0x6, R24, 0xf8, !PT ;  /* 0x000000061d187812 */ /* 0x000fe200078ef818 */
[----:B------:R-:W-:Y:S01]  /*3220*/  IMAD R32, R34, UR10, RZ ;  /* 0x0000000a22207c24 */ /* 0x000fe2000f8e02ff */
[C---:B------:R-:W-:Y:S01]  /*3230*/  ISETP.GE.OR P0, PT, R31.reuse, UR12, P0 ;  /* 0x0000000c1f007c0c */ /* 0x040fe20008706670 */
[----:B------:R-:W-:Y:S01]  /*3240*/  ULOP3.LUT UR4, UR4, UR6, URZ, 0x3c, !UPT ;  /* 0x0000000604047292 */ /* 0x000fe2000f8e3c3f */
[----:B------:R-:W-:Y:S01]  /*3250*/  SHF.R.S32.HI R25, RZ, 0x1f, R24 ;  /* 0x0000001fff197819 */ /* 0x000fe20000011418 */
[----:B------:R-:W-:Y:S01]  /*3260*/  USHF.R.U32.HI UR5, URZ, 0x2, UR5 ;  /* 0x000000023f057899 */ /* 0x000fe20008011605 */
[----:B------:R-:W-:Y:S01]  /*3270*/  IMAD R12, R12, -0x2, R26 ;  /* 0xfffffffe0c0c7824 */ /* 0x000fe200078e021a */
[----:B------:R-:W-:Y:S01]  /*3280*/  IADD3 R36, -R31, UR12, R30 ;  /* 0x0000000c1f247c10 */ /* 0x000fe2000fffe11e */
[----:B------:R-:W-:Y:S01]  /*3290*/  IMAD.WIDE R26, R10, 0x80, RZ ;  /* 0x000000800a1a7825 */ /* 0x000fe200078e02ff */
[----:B------:R-:W-:-:S02]  /*32a0*/  @UP1 ULOP3.LUT UR4, UR4, 0x1, UR5, 0x78, !UPT ;  /* 0x0000000104041892 */ /* 0x000fc4000f8e7805 */
[----:B------:R-:W-:Y:S01]  /*32b0*/  UIMAD UR5, UR5, -0x7, UR8 ;  /* 0xfffffff9050578a4 */ /* 0x000fe2000f8e0208 */
[C---:B------:R-:W-:Y:S01]  /*32c0*/  IMAD R33, R7.reuse, UR11, R32 ;  /* 0x0000000b07217c24 */ /* 0x040fe2000f8e0220 */
[----:B------:R-:W-:Y:S01]  /*32d0*/  LOP3.LUT R35, R26, R13, R28, 0xfe, !PT ;  /* 0x0000000d1a237212 */ /* 0x000fe200078efe1c */
[----:B------:R-:W-:-:S04]  /*32e0*/  IMAD.WIDE.U32 R10, R7, UR10, R24 ;  /* 0x0000000a070a7c25 */ /* 0x000fc8000f8e0018 */
[----:B------:R-:W-:Y:S02]  /*32f0*/  IMAD.IADD R11, R11, 0x1, R33 ;  /* 0x000000010b0b7824 */ /* 0x000fe400078e0221 */
[----:B------:R-:W-:Y:S02]  /*3300*/  IMAD.IADD R29, R12, 0x1, -R29 ;  /* 0x000000010c1d7824 */ /* 0x000fe400078e0a1d */
[----:B------:R-:W-:Y:S01]  /*3310*/  IMAD.MOV.U32 R28, RZ, RZ, -0x1 ;  /* 0xffffffffff1c7424 */ /* 0x000fe200078e00ff */
[----:B------:R-:W-:Y:S06]  /*3320*/  @P0 BRA `(.L_x_37) ;  /* 0x0000004400a40947 */ /* 0x000fec0003800000 */
[----:B------:R-:W0:Y:S01]  /*3330*/  LDC.64 R32, c[0x0][0x5c8] ;  /* 0x00017200ff207b82 */ /* 0x000e220000000a00 */
[----:B------:R-:W-:Y:S01]  /*3340*/  ULDC.64 UR6, c[0x0][0x5c0] ;  /* 0x0001700000067ab9 */ /* 0x000fe20000000a00 */
[----:B------:R-:W-:Y:S01]  /*3350*/  BSSY B0, `(.L_x_37) ;  /* 0x0000466000007945 */ /* 0x000fe20003800000 */
[-C--:B0-----:R-:W-:Y:S02]  /*3360*/  IMAD R12, R27, R32.reuse, RZ ;  /* 0x000000201b0c7224 */ /* 0x081fe400078e02ff */
[----:B------:R-:W-:-:S04]  /*3370*/  IMAD.WIDE.U32 R10, R35, R32, R10 ;  /* 0x00000020230a7225 */ /* 0x000fc800078e000a */
[----:B------:R-:W-:Y:S01]  /*3380*/  IMAD R31, R35, R33, R12 ;  /* 0x00000021231f7224 */ /* 0x000fe200078e020c */
[----:B------:R-:W-:Y:S02]  /*3390*/  LEA R13, P0, R32, R10, 0x3 ;  /* 0x0000000a200d7211 */ /* 0x000fe400078018ff */
[----:B------:R-:W-:Y:S01]  /*33a0*/  IADD3 R12, P1, R10, UR6, RZ ;  /* 0x000000060a0c7c10 */ /* 0x000fe2000ff3e0ff */
[----:B------:R-:W-:Y:S01]  /*33b0*/  IMAD.IADD R31, R11, 0x1, R31 ;  /* 0x000000010b1f7824 */ /* 0x000fe200078e021f */
[----:B------:R-:W-:-:S04]  /*33c0*/  IADD3 R10, P3, R13, UR6, RZ ;  /* 0x000000060d0a7c10 */ /* 0x000fc8000ff7e0ff */
[----:B------:R-:W-:Y:S02]  /*33d0*/  LEA.HI.X R11, R32, R31, R33, 0x3, P0 ;  /* 0x0000001f200b7211 */ /* 0x000fe400000f1c21 */
[----:B---3-5:R-:W-:Y:S02]  /*33e0*/  FSETP.NEU.AND P0, PT, R9, RZ, PT ;  /* 0x000000ff0900720b */ /* 0x028fe40003f0d000 */
[----:B------:R-:W-:Y:S02]  /*33f0*/  IADD3.X R13, R31, UR7, RZ, P1, !PT ;  /* 0x000000071f0d7c10 */ /* 0x000fe40008ffe4ff */
[----:B------:R-:W-:-:S09]  /*3400*/  IADD3.X R11, R11, UR7, RZ, P3, !PT ;  /* 0x000000070b0b7c10 */ /* 0x000fd20009ffe4ff */
[----:B------:R-:W-:Y:S05]  /*3410*/  @!P0 BRA `(.L_x_38) ;  /* 0x00000034005c8947 */ /* 0x000fea0003800000 */
[----:B------:R-:W-:Y:S01]  /*3420*/  ULDC.64 UR6, c[0x0][0x5b8] ;  /* 0x00016e0000067ab9 */ /* 0x000fe20000000a00 */
[----:B------:R-:W-:Y:S01]  /*3430*/  ISETP.GE.AND P0, PT, R36, 0x1, PT ;  /* 0x000000012400780c */ /* 0x000fe20003f06270 */
[----:B------:R-:W-:Y:S01]  /*3440*/  IMAD R32, R34, UR6, RZ ;  /* 0x0000000622207c24 */ /* 0x000fe2000f8e02ff */
[----:B------:R-:W-:Y:S01]  /*3450*/  ULDC.64 UR10, c[0x0][0x5a8] ;  /* 0x00016a00000a7ab9 */ /* 0x000fe20000000a00 */
[----:B------:R-:W-:Y:S01]  /*3460*/  IMAD.WIDE.U32 R30, R7, UR6, R24 ;  /* 0x00000006071e7c25 */ /* 0x000fe2000f8e0018 */
[----:B------:R-:W-:Y:S01]  /*3470*/  ISETP.LT.OR P4, PT, R29, 0x1, !P0 ;  /* 0x000000011d00780c */ /* 0x000fe20004781670 */
[----:B------:R-:W-:Y:S02]  /*3480*/  BSSY B1, `(.L_x_39) ;  /* 0x000000c000017945 */ /* 0x000fe40003800000 */
[----:B------:R-:W-:Y:S01]  /*3490*/  IMAD R7, R7, UR7, R32 ;  /* 0x0000000707077c24 */ /* 0x000fe2000f8e0220 */
[----:B------:R-:W-:-:S03]  /*34a0*/  ULDC.64 UR6, c[0x0][0x5b0] ;  /* 0x00016c0000067ab9 */ /* 0x000fc60000000a00 */
[----:B------:R-:W-:Y:S02]  /*34b0*/  IMAD.IADD R31, R31, 0x1, R7 ;  /* 0x000000011f1f7824 */ /* 0x000fe400078e0207 */
[----:B------:R-:W-:Y:S02]  /*34c0*/  IMAD R7, R27, UR6, RZ ;  /* 0x000000061b077c24 */ /* 0x000fe4000f8e02ff */
[----:B------:R-:W-:-:S04]  /*34d0*/  IMAD.WIDE.U32 R24, R35, UR6, R30 ;  /* 0x0000000623187c25 */ /* 0x000fc8000f8e001e */
[----:B------:R-:W-:Y:S01]  /*34e0*/  IMAD R7, R35, UR7, R7 ;  /* 0x0000000723077c24 */ /* 0x000fe2000f8e0207 */
[----:B------:R-:W-:-:S04]  /*34f0*/  IADD3 R24, P1, R24, UR10, RZ ;  /* 0x0000000a18187c10 */ /* 0x000fc8000ff3e0ff */
[--C-:B------:R-:W-:Y:S02]  /*3500*/  IADD3.X R25, R25, UR11, R7.reuse, P1, !PT ;  /* 0x0000000b19197c10 */ /* 0x100fe40008ffe407 */
[----:B------:R-:W-:Y:S01]  /*3510*/  PRMT R7, RZ, 0x7610, R7 ;  /* 0x00007610ff077816 */ /* 0x000fe20000000007 */
[----:B------:R-:W-:Y:S06]  /*3520*/  @P4 BRA `(.L_x_40) ;  /* 0x0000000000044947 */ /* 0x000fec0003800000 */
[----:B------:R0:W5:Y:S02]  /*3530*/  LDG.E.U8 R7, desc[UR16][R24.64] ;  /* 0x0000001018077981 */ /* 0x000164000c1e1100 */
.L_x_40:
[----:B------:R-:W-:Y:S05]  /*3540*/  BSYNC B1 ;  /* 0x0000000000017941 */ /* 0x000fea0003800000 */
.L_x_39:
[----:B-----5:R-:W-:Y:S01]  /*3550*/  LOP3.LUT R7, R7, 0xff, RZ, 0xc0, !PT ;  /* 0x000000ff07077812 */ /* 0x020fe200078ec0ff */
[----:B------:R-:W-:Y:S01]  /*3560*/  BSSY B1, `(.L_x_41) ;  /* 0x000000b000017945 */ /* 0x000fe20003800000 */
[----:B------:R-:W-:Y:S02]  /*3570*/  ISETP.LT.OR P3, PT, R29, 0x2, !P0 ;  /* 0x000000021d00780c */ /* 0x000fe40004761670 */
[----:B------:R-:W-:-:S05]  /*3580*/  F2FP.F16.E5M2.UNPACK_B R7, R7 ;  /* 0x00000007ff07723e */ /* 0x000fca00020004ff */
[----:B------:R-:W-:Y:S01]  /*3590*/  HADD2.F32 R32, -RZ, R7.H0_H0 ;  /* 0x20000007ff207230 */ /* 0x000fe20000004100 */
[----:B------:R-:W-:-:S04]  /*35a0*/  PRMT R7, RZ, 0x7610, R7 ;  /* 0x00007610ff077816 */ /* 0x000fc80000000007 */
[----:B------:R-:W-:-:S04]  /*35b0*/  FMUL R32, R32, R9 ;  /* 0x0000000920207220 */ /* 0x000fc80000400000 */
[----:B--2---:R-:W-:-:S05]  /*35c0*/  FFMA R32, R143, R8, R32 ;  /* 0x000000088f207223 */ /* 0x004fca0000000020 */
[----:B------:R-:W-:-:S05]  /*35d0*/  F2FP.SATFINITE.E5M2.F32.PACK_AB_MERGE_C R33, RZ, R32, RZ ;  /* 0x00000020ff21723e */ /* 0x000fca00048060ff */
[----:B------:R1:W-:Y:S01]  /*35e0*/  @!P4 STG.E.U8 desc[UR16][R12.64], R33 ;  /* 0x000000210c00c986 */ /* 0x0003e2000c101110 */
[----:B------:R-:W-:Y:S05]  /*35f0*/  @P3 BRA `(.L_x_42) ;  /* 0x0000000000043947 */ /* 0x000fea0003800000 */
[----:B------:R2:W5:Y:S02]  /*3600*/  LDG.E.U8 R7, desc[UR16][R24.64+0x1] ;  /* 0x0000011018077981 */ /* 0x000564000c1e1100 */
.L_x_42:
[----:B------:R-:W-:Y:S05]  /*3610*/  BSYNC B1 ;  /* 0x0000000000017941 */ /* 0x000fea0003800000 */
.L_x_41:
[----:B-----5:R-:W-:Y:S01]  /*3620*/  LOP3.LUT R7, R7, 0xff, RZ, 0xc0, !PT ;  /* 0x000000ff07077812 */ /* 0x020fe200078ec0ff */
[----:B------:R-:W-:Y:S01]  /*3630*/  BSSY B1, `(.L_x_43) ;  /* 0x0000013000017945 */ /* 0x000fe20003800000 */
[----:B-1----:R-:W-:Y:S02]  /*3640*/  IADD3 R33, P1, R35, 0x8, RZ ;  /* 0x0000000823217810 */ /* 0x002fe40007f3e0ff */
[----:B------:R-:W-:-:S03]  /*3650*/  F2FP.F16.E5M2.UNPACK_B R7, R7 ;  /* 0x00000007ff07723e */ /* 0x000fc600020004ff */
[----:B------:R-:W-:Y:S01]  /*3660*/  IMAD.X R27, RZ, RZ, R27, P1 ;  /* 0x000000ffff1b7224 */ /* 0x000fe200008e061b */
[----:B------:R-:W-:Y:S01]  /*3670*/  ISETP.GE.AND P1, PT, R36, 0x9, PT ;  /* 0x000000092400780c */ /* 0x000fe20003f26270 */
[----:B------:R-:W-:Y:S02]  /*3680*/  HADD2.F32 R26, -RZ, R7.H0_H0 ;  /* 0x20000007ff1a7230 */ /* 0x000fe40000004100 */
[----:B------:R-:W-:Y:S01]  /*3690*/  IMAD.WIDE.U32 R30, R33, UR6, R30 ;  /* 0x00000006211e7c25 */ /* 0x000fe2000f8e001e */
[----:B------:R-:W-:-:S03]  /*36a0*/  ISETP.LT.OR P5, PT, R29, 0x1, !P1 ;  /* 0x000000011d00780c */ /* 0x000fc60004fa1670 */
[----:B------:R-:W-:Y:S01]  /*36b0*/  FMUL R7, R26, R9 ;  /* 0x000000091a077220 */ /* 0x000fe20000400000 */
[----:B------:R-:W-:-:S03]  /*36c0*/  IMAD R26, R27, UR6, RZ ;  /* 0x000000061b1a7c24 */ /* 0x000fc6000f8e02ff */
[----:B------:R-:W-:Y:S01]  /*36d0*/  FFMA R7, R138, R8, R7 ;  /* 0x000000088a077223 */ /* 0x000fe20000000007 */
[----:B------:R-:W-:Y:S01]  /*36e0*/  IMAD R33, R33, UR7, R26 ;  /* 0x0000000721217c24 */ /* 0x000fe2000f8e021a */
[----:B------:R-:W-:-:S03]  /*36f0*/  IADD3 R26, P4, R30, UR10, RZ ;  /* 0x0000000a1e1a7c10 */ /* 0x000fc6000ff9e0ff */
[----:B------:R-:W-:Y:S02]  /*3700*/  F2FP.SATFINITE.E5M2.F32.PACK_AB_MERGE_C R35, RZ, R7, RZ ;  /* 0x00000007ff23723e */ /* 0x000fe400048060ff */
[----:B------:R-:W-:Y:S02]  /*3710*/  IADD3.X R27, R31, UR11, R33, P4, !PT ;  /* 0x0000000b1f1b7c10 */ /* 0x000fe4000a7fe421 */
[----:B------:R-:W-:Y:S01]  /*3720*/  PRMT R7, RZ, 0x7610, R7 ;  /* 0x00007610ff077816 */ /* 0x000fe20000000007 */
[----:B------:R1:W-:Y:S01]  /*3730*/  @!P3 STG.E.U8 desc[UR16][R12.64+0x1], R35 ;  /* 0x000001230c00b986 */ /* 0x0003e2000c101110 */
[----:B------:R-:W-:Y:S05]  /*3740*/  @P5 BRA `(.L_x_44) ;  /* 0x0000000000045947 */ /* 0x000fea0003800000 */
[----:B------:R3:W5:Y:S02]  /*3750*/  LDG.E.U8 R7, desc[UR16][R26.64] ;  /* 0x000000101a077981 */ /* 0x000764000c1e1100 */
.L_x_44:
[----:B------:R-:W-:Y:S05]  /*3760*/  BSYNC B1 ;  /* 0x0000000000017941 */ /* 0x000fea0003800000 */
.L_x_43:
[----:B-----5:R-:W-:Y:S01]  /*3770*/  LOP3.LUT R7, R7, 0xff, RZ, 0xc0, !PT ;  /* 0x000000ff07077812 */ /* 0x020fe200078ec0ff */
[----:B------:R-:W-:Y:S01]  /*3780*/  BSSY B1, `(.L_x_45) ;  /* 0x000000b000017945 */ /* 0x000fe20003800000 */
[----:B------:R-:W-:Y:S02]  /*3790*/  ISETP.LT.OR P3, PT, R29, 0x2, !P1 ;  /* 0x000000021d00780c */ /* 0x000fe40004f61670 */
[----:B------:R-:W-:-:S05]  /*37a0*/  F2FP.F16.E5M2.UNPACK_B R7, R7 ;  /* 0x00000007ff07723e */ /* 0x000fca00020004ff */
[----:B------:R-:W-:Y:S01]  /*37b0*/  HADD2.F32 R30, -RZ, R7.H0_H0 ;  /* 0x20000007ff1e7230 */ /* 0x000fe20000004100 */
[----:B------:R-:W-:-:S04]  /*37c0*/  PRMT R7, RZ, 0x7610, R7 ;  /* 0x00007610ff077816 */ /* 0x000fc80000000007 */
[----:B------:R-:W-:-:S04]  /*37d0*/  FMUL R30, R30, R9 ;  /* 0x000000091e1e7220 */ /* 0x000fc80000400000 */
[----:B------:R-:W-:-:S05]  /*37e0*/  FFMA R30, R141, R8, R30 ;  /* 0x000000088d1e7223 */ /* 0x000fca000000001e */
[----:B------:R-:W-:-:S05]  /*37f0*/  F2FP.SATFINITE.E5M2.F32.PACK_AB_MERGE_C R31, RZ, R30, RZ ;  /* 0x0000001eff1f723e */ /* 0x000fca00048060ff */
[----:B------:R4:W-:Y:S01]  /*3800*/  @!P5 STG.E.U8 desc[UR16][R10.64], R31 ;  /* 0x0000001f0a00d986 */ /* 0x0009e2000c101110 */
[----:B------:R-:W-:Y:S05]  /*3810*/  @P3 BRA `(.L_x_46) ;  /* 0x0000000000043947 */ /* 0x000fea0003800000 */
[----:B------:R0:W5:Y:S02]  /*3820*/  LDG.E.U8 R7, desc[UR16][R26.64+0x1] ;  /* 0x000001101a077981 */ /* 0x000164000c1e1100 */
.L_x_46:
[----:B------:R-:W-:Y:S05]  /*3830*/  BSYNC B1 ;  /* 0x0000000000017941 */ /* 0x000fea0003800000 */
.L_x_45:
[----:B-----5:R-:W-:Y:S01]  /*3840*/  LOP3.LUT R7, R7, 0xff, RZ, 0xc0, !PT ;  /* 0x000000ff07077812 */ /* 0x020fe200078ec0ff */
[----:B------:R-:W-:Y:S01]  /*3850*/  BSSY B1, `(.L_x_47) ;  /* 0x000000b000017945 */ /* 0x000fe20003800000 */
[----:B------:R-:W-:Y:S02]  /*3860*/  ISETP.LT.OR P4, PT, R29, 0x9, !P0 ;  /* 0x000000091d00780c */ /* 0x000fe40004781670 */
[----:B------:R-:W-:-:S05]  /*3870*/  F2FP.F16.E5M2.UNPACK_B R7, R7 ;  /* 0x00000007ff07723e */ /* 0x000fca00020004ff */
[----:B------:R-:W-:-:S05]  /*3880*/  HADD2.F32 R30, -RZ, R7.H0_H0 ;  /* 0x20000007ff1e7230 */ /* 0x000fca0000004100 */
[----:B------:R-:W-:-:S04]  /*3890*/  FMUL R7, R30, R9 ;  /* 0x000000091e077220 */ /* 0x000fc80000400000 */
[----:B------:R-:W-:-:S05]  /*38a0*/  FFMA R7, R136, R8, R7 ;  /* 0x0000000888077223 */ /* 0x000fca0000000007 */
[----:B----4-:R-:W-:Y:S02]  /*38b0*/  F2FP.SATFINITE.E5M2.F32.PACK_AB_MERGE_C R31, RZ, R7, RZ ;  /* 0x00000007ff1f723e */ /* 0x010fe400048060ff */
[----:B------:R-:W-:-:S03]  /*38c0*/  PRMT R7, RZ, 0x7610, R7 ;  /* 0x00007610ff077816 */ /* 0x000fc60000000007 */
[----:B------:R4:W-:Y:S01]  /*38d0*/  @!P3 STG.E.U8 desc[UR16][R10.64+0x1], R31 ;  /* 0x0000011f0a00b986 */ /* 0x0009e2000c101110 */
[----:B------:R-:W-:Y:S05]  /*38e0*/  @P4 BRA `(.L_x_48) ;  /* 0x0000000000044947 */ /* 0x000fea0003800000 */
[----:B------:R0:W5:Y:S02]  /*38f0*/  LDG.E.U8 R7, desc[UR16][R24.64+0x8] ;  /* 0x0000081018077981 */ /* 0x000164000c1e1100 */
.L_x_48:
[----:B------:R-:W-:Y:S05]  /*3900*/  BSYNC B1 ;  /* 0x0000000000017941 */ /* 0x000fea0003800000 */
.L_x_47:
        /* <DEDUP_REMOVED lines=8> */
[----:B----4-:R-:W-:-:S05]  /*3990*/  F2FP.SATFINITE.E5M2.F32.PACK_AB_MERGE_C R31, RZ, R30, RZ ;  /* 0x0000001eff1f723e */ /* 0x010fca00048060ff */
[----:B------:R4:W-:Y:S01]  /*39a0*/  @!P4 STG.E.U8 desc[UR16][R12.64+0x8], R31 ;  /* 0x0000081f0c00c986 */ /* 0x0009e2000c101110 */
[----:B------:R-:W-:Y:S05]  /*39b0*/  @P3 BRA `(.L_x_50) ;  /* 0x0000000000043947 */ /* 0x000fea0003800000 */
[----:B------:R0:W5:Y:S02]  /*39c0*/  LDG.E.U8 R7, desc[UR16][R24.64+0x9] ;  /* 0x0000091018077981 */ /* 0x000164000c1e1100 */
.L_x_50:
[----:B------:R-:W-:Y:S05]  /*39d0*/  BSYNC B1 ;  /* 0x0000000000017941 */ /* 0x000fea0003800000 */
.L_x_49:
        /* <DEDUP_REMOVED lines=12> */
.L_x_52:
[----:B------:R-:W-:Y:S05]  /*3aa0*/  BSYNC B1 ;  /* 0x0000000000017941 */ /* 0x000fea0003800000 */
.L_x_51:
        /* <DEDUP_REMOVED lines=12> */
.L_x_54:
[----:B------:R-:W-:Y:S05]  /*3b70*/  BSYNC B1 ;  /* 0x0000000000017941 */ /* 0x000fea0003800000 */
.L_x_53:
        /* <DEDUP_REMOVED lines=12> */
.L_x_56:
[----:B------:R-:W-:Y:S05]  /*3c40*/  BSYNC B1 ;  /* 0x0000000000017941 */ /* 0x000fea0003800000 */
.L_x_55:
        /* <DEDUP_REMOVED lines=12> */
.L_x_58:
[----:B------:R-:W-:Y:S05]  /*3d10*/  BSYNC B1 ;  /* 0x0000000000017941 */ /* 0x000fea0003800000 */
.L_x_57:
        /* <DEDUP_REMOVED lines=12> */
.L_x_60:
[----:B------:R-:W-:Y:S05]  /*3de0*/  BSYNC B1 ;  /* 0x0000000000017941 */ /* 0x000fea0003800000 */
.L_x_59:
        /* <DEDUP_REMOVED lines=12> */
.L_x_62:
[----:B------:R-:W-:Y:S05]  /*3eb0*/  BSYNC B1 ;  /* 0x0000000000017941 */ /* 0x000fea0003800000 */
.L_x_61:
        /* <DEDUP_REMOVED lines=12> */
.L_x_64:
[----:B------:R-:W-:Y:S05]  /*3f80*/  BSYNC B1 ;  /* 0x0000000000017941 */ /* 0x000fea0003800000 */
.L_x_63:
        /* <DEDUP_REMOVED lines=12> */
.L_x_66:
[----:B------:R-:W-:Y:S05]  /*4050*/  BSYNC B1 ;  /* 0x0000000000017941 */ /* 0x000fea0003800000 */
.L_x_65:
        /* <DEDUP_REMOVED lines=12> */
.L_x_68:
[----:B------:R-:W-:Y:S05]  /*4120*/  BSYNC B1 ;  /* 0x0000000000017941 */ /* 0x000fea0003800000 */
.L_x_67:
        /* <DEDUP_REMOVED lines=12> */
.L_x_70:
[----:B------:R-:W-:Y:S05]  /*41f0*/  BSYNC B1 ;  /* 0x0000000000017941 */ /* 0x000fea0003800000 */
.L_x_69:
        /* <DEDUP_REMOVED lines=12> */
.L_x_72:
[----:B------:R-:W-:Y:S05]  /*42c0*/  BSYNC B1 ;  /* 0x0000000000017941 */ /* 0x000fea0003800000 */
.L_x_71:
        /* <DEDUP_REMOVED lines=12> */
.L_x_74:
[----:B------:R-:W-:Y:S05]  /*4390*/  BSYNC B1 ;  /* 0x0000000000017941 */ /* 0x000fea0003800000 */
.L_x_73:
        /* <DEDUP_REMOVED lines=12> */
.L_x_76:
[----:B------:R-:W-:Y:S05]  /*4460*/  BSYNC B1 ;  /* 0x0000000000017941 */ /* 0x000fea0003800000 */
.L_x_75:
        /* <DEDUP_REMOVED lines=12> */
.L_x_78:
[----:B------:R-:W-:Y:S05]  /*4530*/  BSYNC B1 ;  /* 0x0000000000017941 */ /* 0x000fea0003800000 */
.L_x_77:
        /* <DEDUP_REMOVED lines=12> */
.L_x_80:
[----:B------:R-:W-:Y:S05]  /*4600*/  BSYNC B1 ;  /* 0x0000000000017941 */ /* 0x000fea0003800000 */
.L_x_79:
        /* <DEDUP_REMOVED lines=12> */
.L_x_82:
[----:B------:R-:W-:Y:S05]  /*46d0*/  BSYNC B1 ;  /* 0x0000000000017941 */ /* 0x000fea0003800000 */
.L_x_81:
        /* <DEDUP_REMOVED lines=12> */
.L_x_84:
[----:B------:R-:W-:Y:S05]  /*47a0*/  BSYNC B1 ;  /* 0x0000000000017941 */ /* 0x000fea0003800000 */
.L_x_83:
        /* <DEDUP_REMOVED lines=12> */
.L_x_86:
[----:B------:R-:W-:Y:S05]  /*4870*/  BSYNC B1 ;  /* 0x0000000000017941 */ /* 0x000fea0003800000 */
.L_x_85:
        /* <DEDUP_REMOVED lines=12> */
.L_x_88:
[----:B------:R-:W-:Y:S05]  /*4940*/  BSYNC B1 ;  /* 0x0000000000017941 */ /* 0x000fea0003800000 */
.L_x_87:
        /* <DEDUP_REMOVED lines=12> */
.L_x_90:
[----:B------:R-:W-:Y:S05]  /*4a10*/  BSYNC B1 ;  /* 0x0000000000017941 */ /* 0x000fea0003800000 */
.L_x_89:
        /* <DEDUP_REMOVED lines=12> */
.L_x_92:
[----:B------:R-:W-:Y:S05]  /*4ae0*/  BSYNC B1 ;  /* 0x0000000000017941 */ /* 0x000fea0003800000 */
.L_x_91:
        /* <DEDUP_REMOVED lines=12> */
.L_x_94:
[----:B------:R-:W-:Y:S05]  /*4bb0*/  BSYNC B1 ;  /* 0x0000000000017941 */ /* 0x000fea0003800000 */
.L_x_93:
        /* <DEDUP_REMOVED lines=12> */
.L_x_96:
[----:B------:R-:W-:Y:S05]  /*4c80*/  BSYNC B1 ;  /* 0x0000000000017941 */ /* 0x000fea0003800000 */
.L_x_95:
        /* <DEDUP_REMOVED lines=12> */
.L_x_98:
[----:B------:R-:W-:Y:S05]  /*4d50*/  BSYNC B1 ;  /* 0x0000000000017941 */ /* 0x000fea0003800000 */
.L_x_97:
        /* <DEDUP_REMOVED lines=12> */
.L_x_100:
[----:B------:R-:W-:Y:S05]  /*4e20*/  BSYNC B1 ;  /* 0x0000000000017941 */ /* 0x000fea0003800000 */
.L_x_99:
        /* <DEDUP_REMOVED lines=12> */
.L_x_102:
[----:B------:R-:W-:Y:S05]  /*4ef0*/  BSYNC B1 ;  /* 0x0000000000017941 */ /* 0x000fea0003800000 */
.L_x_101:
        /* <DEDUP_REMOVED lines=12> */
.L_x_104:
[----:B------:R-:W-:Y:S05]  /*4fc0*/  BSYNC B1 ;  /* 0x0000000000017941 */ /* 0x000fea0003800000 */
.L_x_103:
        /* <DEDUP_REMOVED lines=12> */
.L_x_106:
[----:B------:R-:W-:Y:S05]  /*5090*/  BSYNC B1 ;  /* 0x0000000000017941 */ /* 0x000fea0003800000 */
.L_x_105:
        /* <DEDUP_REMOVED lines=12> */
.L_x_108:
[----:B------:R-:W-:Y:S05]  /*5160*/  BSYNC B1 ;  /* 0x0000000000017941 */ /* 0x000fea0003800000 */
.L_x_107:
        /* <DEDUP_REMOVED lines=12> */
.L_x_110:
[----:B------:R-:W-:Y:S05]  /*5230*/  BSYNC B1 ;  /* 0x0000000000017941 */ /* 0x000fea0003800000 */
.L_x_109:
        /* <DEDUP_REMOVED lines=12> */
.L_x_112:
[----:B------:R-:W-:Y:S05]  /*5300*/  BSYNC B1 ;  /* 0x0000000000017941 */ /* 0x000fea0003800000 */
.L_x_111:
        /* <DEDUP_REMOVED lines=12> */
.L_x_114:
[----:B------:R-:W-:Y:S05]  /*53d0*/  BSYNC B1 ;  /* 0x0000000000017941 */ /* 0x000fea0003800000 */
.L_x_113:
        /* <DEDUP_REMOVED lines=12> */
.L_x_116:
[----:B------:R-:W-:Y:S05]  /*54a0*/  BSYNC B1 ;  /* 0x0000000000017941 */ /* 0x000fea0003800000 */
.L_x_115:
        /* <DEDUP_REMOVED lines=12> */
.L_x_118:
[----:B------:R-:W-:Y:S05]  /*5570*/  BSYNC B1 ;  /* 0x0000000000017941 */ /* 0x000fea0003800000 */
.L_x_117:
        /* <DEDUP_REMOVED lines=12> */
.L_x_120:
[----:B------:R-:W-:Y:S05]  /*5640*/  BSYNC B1 ;  /* 0x0000000000017941 */ /* 0x000fea0003800000 */
.L_x_119:
        /* <DEDUP_REMOVED lines=12> */
.L_x_122:
[----:B------:R-:W-:Y:S05]  /*5710*/  BSYNC B1 ;  /* 0x0000000000017941 */ /* 0x000fea0003800000 */
.L_x_121:
        /* <DEDUP_REMOVED lines=12> */
.L_x_124:
[----:B------:R-:W-:Y:S05]  /*57e0*/  BSYNC B1 ;  /* 0x0000000000017941 */ /* 0x000fea0003800000 */
.L_x_123:
        /* <DEDUP_REMOVED lines=12> */
.L_x_126:
[----:B------:R-:W-:Y:S05]  /*58b0*/  BSYNC B1 ;  /* 0x0000000000017941 */ /* 0x000fea0003800000 */
.L_x_125:
        /* <DEDUP_REMOVED lines=12> */
.L_x_128:
[----:B------:R-:W-:Y:S05]  /*5980*/  BSYNC B1 ;  /* 0x0000000000017941 */ /* 0x000fea0003800000 */
.L_x_127:
        /* <DEDUP_REMOVED lines=12> */
.L_x_130:
[----:B------:R-:W-:Y:S05]  /*5a50*/  BSYNC B1 ;  /* 0x0000000000017941 */ /* 0x000fea0003800000 */
.L_x_129:
        /* <DEDUP_REMOVED lines=12> */
.L_x_132:
[----:B------:R-:W-:Y:S05]  /*5b20*/  BSYNC B1 ;  /* 0x0000000000017941 */ /* 0x000fea0003800000 */
.L_x_131:
        /* <DEDUP_REMOVED lines=12> */
.L_x_134:
[----:B------:R-:W-:Y:S05]  /*5bf0*/  BSYNC B1 ;  /* 0x0000000000017941 */ /* 0x000fea0003800000 */
.L_x_133:
        /* <DEDUP_REMOVED lines=12> */
.L_x_136:
[----:B------:R-:W-:Y:S05]  /*5cc0*/  BSYNC B1 ;  /* 0x0000000000017941 */ /* 0x000fea0003800000 */
.L_x_135:
        /* <DEDUP_REMOVED lines=12> */
.L_x_138:
[----:B------:R-:W-:Y:S05]  /*5d90*/  BSYNC B1 ;  /* 0x0000000000017941 */ /* 0x000fea0003800000 */
.L_x_137:
        /* <DEDUP_REMOVED lines=12> */
.L_x_140:
[----:B------:R-:W-:Y:S05]  /*5e60*/  BSYNC B1 ;  /* 0x0000000000017941 */ /* 0x000fea0003800000 */
.L_x_139:
        /* <DEDUP_REMOVED lines=12> */
.L_x_142:
[----:B------:R-:W-:Y:S05]  /*5f30*/  BSYNC B1 ;  /* 0x0000000000017941 */ /* 0x000fea0003800000 */
.L_x_141:
        /* <DEDUP_REMOVED lines=12> */
.L_x_144:
[----:B------:R-:W-:Y:S05]  /*6000*/  BSYNC B1 ;  /* 0x0000000000017941 */ /* 0x000fea0003800000 */
.L_x_143:
        /* <DEDUP_REMOVED lines=12> */
.L_x_146:
[----:B------:R-:W-:Y:S05]  /*60d0*/  BSYNC B1 ;  /* 0x0000000000017941 */ /* 0x000fea0003800000 */
.L_x_145:
        /* <DEDUP_REMOVED lines=12> */
.L_x_148:
[----:B------:R-:W-:Y:S05]  /*61a0*/  BSYNC B1 ;  /* 0x0000000000017941 */ /* 0x000fea0003800000 */
.L_x_147:
        /* <DEDUP_REMOVED lines=12> */
.L_x_150:
[----:B------:R-:W-:Y:S05]  /*6270*/  BSYNC B1 ;  /* 0x0000000000017941 */ /* 0x000fea0003800000 */
.L_x_149:
        /* <DEDUP_REMOVED lines=12> */
.L_x_152:
[----:B------:R-:W-:Y:S05]  /*6340*/  BSYNC B1 ;  /* 0x0000000000017941 */ /* 0x000fea0003800000 */
.L_x_151:
        /* <DEDUP_REMOVED lines=12> */
.L_x_154:
[----:B------:R-:W-:Y:S05]  /*6410*/  BSYNC B1 ;  /* 0x0000000000017941 */ /* 0x000fea0003800000 */
.L_x_153:
        /* <DEDUP_REMOVED lines=12> */
.L_x_156:
[----:B------:R-:W-:Y:S05]  /*64e0*/  BSYNC B1 ;  /* 0x0000000000017941 */ /* 0x000fea0003800000 */
.L_x_155:
        /* <DEDUP_REMOVED lines=8> */
[----:B0-----:R-:W-:-:S05]  /*6570*/  F2FP.SATFINITE.E5M2.F32.PACK_AB_MERGE_C R19, RZ, R20, RZ ;  /* 0x00000014ff13723e */ /* 0x001fca00048060ff */
[----:B------:R0:W-:Y:S01]  /*6580*/  @!P4 STG.E.U8 desc[UR16][R10.64+0x70], R19 ;  /* 0x000070130a00c986 */ /* 0x0001e2000c101110 */
[----:B------:R-:W-:Y:S05]  /*6590*/  @P3 BRA `(.L_x_158) ;  /* 0x0000000000043947 */ /* 0x000fea0003800000 */
[----:B------:R0:W5:Y:S02]  /*65a0*/  LDG.E.U8 R7, desc[UR16][R26.64+0x71] ;  /* 0x000071101a077981 */ /* 0x000164000c1e1100 */
.L_x_158:
[----:B------:R-:W-:Y:S05]  /*65b0*/  BSYNC B1 ;  /* 0x0000000000017941 */ /* 0x000fea0003800000 */
.L_x_157:
[----:B-----5:R-:W-:Y:S01]  /*65c0*/  LOP3.LUT R7, R7, 0xff, RZ, 0xc0, !PT ;  /* 0x000000ff07077812 */ /* 0x020fe200078ec0ff */
[----:B------:R-:W-:Y:S01]  /*65d0*/  BSSY B1, `(.L_x_159) ;  /* 0x000000b000017945 */ /* 0x000fe20003800000 */
[----:B------:R-:W-:Y:S02]  /*65e0*/  ISETP.LT.OR P4, PT, R29, 0x79, !P0 ;  /* 0x000000791d00780c */ /* 0x000fe40004781670 */
[----:B------:R-:W-:-:S05]  /*65f0*/  F2FP.F16.E5M2.UNPACK_B R7, R7 ;  /* 0x00000007ff07723e */ /* 0x000fca00020004ff */
[----:B------:R-:W-:-:S05]  /*6600*/  HADD2.F32 R20, -RZ, R7.H0_H0 ;  /* 0x20000007ff147230 */ /* 0x000fca0000004100 */
[----:B------:R-:W-:-:S04]  /*6610*/  FMUL R7, R20, R9 ;  /* 0x0000000914077220 */ /* 0x000fc80000400000 */
[----:B------:R-:W-:-:S05]  /*6620*/  FFMA R7, R18, R8, R7 ;  /* 0x0000000812077223 */ /* 0x000fca0000000007 */
[----:B0-----:R-:W-:Y:S02]  /*6630*/  F2FP.SATFINITE.E5M2.F32.PACK_AB_MERGE_C R19, RZ, R7, RZ ;  /* 0x00000007ff13723e */ /* 0x001fe400048060ff */
[----:B------:R-:W-:-:S03]  /*6640*/  PRMT R7, RZ, 0x7610, R7 ;  /* 0x00007610ff077816 */ /* 0x000fc60000000007 */
[----:B------:R0:W-:Y:S01]  /*6650*/  @!P3 STG.E.U8 desc[UR16][R10.64+0x71], R19 ;  /* 0x000071130a00b986 */ /* 0x0001e2000c101110 */
[----:B------:R-:W-:Y:S05]  /*6660*/  @P4 BRA `(.L_x_160) ;  /* 0x0000000000044947 */ /* 0x000fea0003800000 */
[----:B------:R0:W5:Y:S02]  /*6670*/  LDG.E.U8 R7, desc[UR16][R24.64+0x78] ;  /* 0x0000781018077981 */ /* 0x000164000c1e1100 */
.L_x_160:
[----:B------:R-:W-:Y:S05]  /*6680*/  BSYNC B1 ;  /* 0x0000000000017941 */ /* 0x000fea0003800000 */
.L_x_159:
        /* <DEDUP_REMOVED lines=12> */
.L_x_162:
[----:B------:R-:W-:Y:S05]  /*6750*/  BSYNC B1 ;  /* 0x0000000000017941 */ /* 0x000fea0003800000 */
.L_x_161:
        /* <DEDUP_REMOVED lines=12> */
.L_x_164:
[----:B------:R-:W-:Y:S05]  /*6820*/  BSYNC B1 ;  /* 0x0000000000017941 */ /* 0x000fea0003800000 */
.L_x_163:
[----:B-----5:R-:W-:Y:S01]  /*6830*/  LOP3.LUT R7, R7, 0xff, RZ, 0xc0, !PT ;  /* 0x000000ff07077812 */ /* 0x020fe200078ec0ff */
[----:B------:R-:W-:Y:S01]  /*6840*/  BSSY B1, `(.L_x_165) ;  /* 0x000000b000017945 */ /* 0x000fe20003800000 */
[----:B------:R-:W-:Y:S02]  /*6850*/  ISETP.LT.OR P1, PT, R29, 0x7a, !P1 ;  /* 0x0000007a1d00780c */ /* 0x000fe40004f21670 */
[----:B------:R-:W-:-:S05]  /*6860*/  F2FP.F16.E5M2.UNPACK_B R7, R7 ;  /* 0x00000007ff07723e */ /* 0x000fca00020004ff */
[----:B01----:R-:W-:Y:S01]  /*6870*/  HADD2.F32 R12, -RZ, R7.H0_H0 ;  /* 0x20000007ff0c7230 */ /* 0x003fe20000004100 */
[----:B------:R-:W-:-:S04]  /*6880*/  PRMT R7, RZ, 0x7610, R7 ;  /* 0x00007610ff077816 */ /* 0x000fc80000000007 */
[----:B------:R-:W-:-:S04]  /*6890*/  FMUL R12, R12, R9 ;  /* 0x000000090c0c7220 */ /* 0x000fc80000400000 */
[----:B------:R-:W-:-:S05]  /*68a0*/  FFMA R12, R17, R8, R12 ;  /* 0x00000008110c7223 */ /* 0x000fca000000000c */
[----:B------:R-:W-:-:S05]  /*68b0*/  F2FP.SATFINITE.E5M2.F32.PACK_AB_MERGE_C R13, RZ, R12, RZ ;  /* 0x0000000cff0d723e */ /* 0x000fca00048060ff */
[----:B------:R0:W-:Y:S01]  /*68c0*/  @!P3 STG.E.U8 desc[UR16][R10.64+0x78], R13 ;  /* 0x0000780d0a00b986 */ /* 0x0001e2000c101110 */
[----:B------:R-:W-:Y:S05]  /*68d0*/  @P1 BRA `(.L_x_166) ;  /* 0x0000000000041947 */ /* 0x000fea0003800000 */
[----:B------:R1:W5:Y:S02]  /*68e0*/  LDG.E.U8 R7, desc[UR16][R26.64+0x79] ;  /* 0x000079101a077981 */ /* 0x000364000c1e1100 */
.L_x_166:
[----:B------:R-:W-:Y:S05]  /*68f0*/  BSYNC B1 ;  /* 0x0000000000017941 */ /* 0x000fea0003800000 */
.L_x_165:
[----:B------:R-:W-:Y:S05]  /*6900*/  @P1 BRA `(.L_x_167) ;  /* 0x0000001000281947 */ /* 0x000fea0003800000 */
[----:B-----5:R-:W-:-:S04]  /*6910*/  LOP3.LUT R7, R7, 0xff, RZ, 0xc0, !PT ;  /* 0x000000ff07077812 */ /* 0x020fc800078ec0ff */
[----:B------:R-:W-:-:S05]  /*6920*/  F2FP.F16.E5M2.UNPACK_B R7, R7 ;  /* 0x00000007ff07723e */ /* 0x000fca00020004ff */
[----:B------:R-:W-:-:S05]  /*6930*/  HADD2.F32 R12, -RZ, R7.H0_H0 ;  /* 0x20000007ff0c7230 */ /* 0x000fca0000004100 */
[----:B------:R-:W-:-:S04]  /*6940*/  FMUL R7, R12, R9 ;  /* 0x000000090c077220 */ /* 0x000fc80000400000 */
[----:B------:R-:W-:-:S05]  /*6950*/  FFMA R7, R16, R8, R7 ;  /* 0x0000000810077223 */ /* 0x000fca0000000007 */
[----:B------:R-:W-:-:S05]  /*6960*/  F2FP.SATFINITE.E5M2.F32.PACK_AB_MERGE_C R7, RZ, R7, RZ ;  /* 0x00000007ff07723e */ /* 0x000fca00048060ff */
[----:B------:R0:W-:Y:S01]  /*6970*/  STG.E.U8 desc[UR16][R10.64+0x79], R7 ;  /* 0x000079070a007986 */ /* 0x0001e2000c101110 */
[----:B------:R-:W-:Y:S05]  /*6980*/  BRA `(.L_x_167) ;  /* 0x0000001000087947 */ /* 0x000fea0003800000 */
.L_x_38:
[----:B------:R-:W-:Y:S01]  /*6990*/  ISETP.GE.AND P1, PT, R36, 0x1, PT ;  /* 0x000000012400780c */ /* 0x000fe20003f26270 */
[-C--:B--2---:R-:W-:Y:S01]  /*69a0*/  FMUL R143, R143, R8.reuse ;  /* 0x000000088f8f7220 */ /* 0x084fe20000400000 */
[-C--:B------:R-:W-:Y:S01]  /*69b0*/  FMUL R138, R138, R8.reuse ;  /* 0x000000088a8a7220 */ /* 0x080fe20000400000 */
[----:B------:R-:W-:Y:S01]  /*69c0*/  ISETP.GE.AND P0, PT, R36, 0x9, PT ;  /* 0x000000092400780c */ /* 0x000fe20003f06270 */
[-C--:B------:R-:W-:Y:S01]  /*69d0*/  FMUL R141, R141, R8.reuse ;  /* 0x000000088d8d7220 */ /* 0x080fe20000400000 */
[C---:B------:R-:W-:Y:S01]  /*69e0*/  ISETP.LT.OR P4, PT, R29.reuse, 0x1, !P1 ;  /* 0x000000011d00780c */ /* 0x040fe20004f81670 */
[-C--:B------:R-:W-:Y:S01]  /*69f0*/  FMUL R136, R136, R8.reuse ;  /* 0x0000000888887220 */ /* 0x080fe20000400000 */
[----:B------:R-:W-:Y:S01]  /*6a00*/  ISETP.LT.OR P5, PT, R29, 0x2, !P1 ;  /* 0x000000021d00780c */ /* 0x000fe20004fa1670 */
[-C--:B------:R-:W-:Y:S01]  /*6a10*/  FMUL R139, R139, R8.reuse ;  /* 0x000000088b8b7220 */ /* 0x080fe20000400000 */
[----:B------:R-:W-:Y:S01]  /*6a20*/  F2FP.SATFINITE.E5M2.F32.PACK_AB_MERGE_C R143, RZ, R143, RZ ;  /* 0x0000008fff8f723e */ /* 0x000fe200048060ff */
[----:B------:R-:W-:Y:S01]  /*6a30*/  FMUL R134, R134, R8 ;  /* 0x0000000886867220 */ /* 0x000fe20000400000 */
[----:B------:R-:W-:Y:S01]  /*6a40*/  F2FP.SATFINITE.E5M2.F32.PACK_AB_MERGE_C R7, RZ, R138, RZ ;  /* 0x0000008aff07723e */ /* 0x000fe200048060ff */
[-C--:B------:R-:W-:Y:S01]  /*6a50*/  FMUL R137, R137, R8.reuse ;  /* 0x0000000889897220 */ /* 0x080fe20000400000 */
[C---:B------:R-:W-:Y:S01]  /*6a60*/  ISETP.LT.OR P3, PT, R29.reuse, 0x1, !P0 ;  /* 0x000000011d00780c */ /* 0x040fe20004761670 */
[-C--:B------:R-:W-:Y:S01]  /*6a70*/  FMUL R132, R132, R8.reuse ;  /* 0x0000000884847220 */ /* 0x080fe20000400000 */
[----:B------:R-:W-:Y:S01]  /*6a80*/  ISETP.LT.OR P6, PT, R29, 0xa, !P1 ;  /* 0x0000000a1d00780c */ /* 0x000fe20004fc1670 */
[-C--:B------:R-:W-:Y:S01]  /*6a90*/  FMUL R135, R135, R8.reuse ;  /* 0x0000000887877220 */ /* 0x080fe20000400000 */
[----:B------:R-:W-:Y:S01]  /*6aa0*/  F2FP.SATFINITE.E5M2.F32.PACK_AB_MERGE_C R141, RZ, R141, RZ ;  /* 0x0000008dff8d723e */ /* 0x000fe200048060ff */
[----:B------:R-:W-:Y:S01]  /*6ab0*/  @!P4 STG.E.U8 desc[UR16][R12.64], R143 ;  /* 0x0000008f0c00c986 */ /* 0x000fe2000c101110 */
[C---:B------:R-:W-:Y:S01]  /*6ac0*/  ISETP.LT.OR P4, PT, R29.reuse, 0x2, !P0 ;  /* 0x000000021d00780c */ /* 0x040fe20004781670 */
[----:B------:R-:W-:Y:S01]  /*6ad0*/  FMUL R130, R130, R8 ;  /* 0x0000000882827220 */ /* 0x000fe20000400000 */
[----:B------:R-:W-:Y:S01]  /*6ae0*/  F2FP.SATFINITE.E5M2.F32.PACK_AB_MERGE_C R25, RZ, R136, RZ ;  /* 0x00000088ff19723e */ /* 0x000fe200048060ff */
[----:B------:R0:W-:Y:S01]  /*6af0*/  @!P5 STG.E.U8 desc[UR16][R12.64+0x1], R7 ;  /* 0x000001070c00d986 */ /* 0x0001e2000c101110 */
[----:B------:R-:W-:Y:S01]  /*6b00*/  ISETP.LT.OR P5, PT, R29, 0x9, !P1 ;  /* 0x000000091d00780c */ /* 0x000fe20004fa1670 */
[-C--:B------:R-:W-:Y:S01]  /*6b10*/  FMUL R133, R133, R8.reuse ;  /* 0x0000000885857220 */ /* 0x080fe20000400000 */
[----:B------:R-:W-:Y:S01]  /*6b20*/  F2FP.SATFINITE.E5M2.F32.PACK_AB_MERGE_C R139, RZ, R139, RZ ;  /* 0x0000008bff8b723e */ /* 0x000fe200048060ff */
[----:B------:R-:W-:Y:S01]  /*6b30*/  @!P3 STG.E.U8 desc[UR16][R10.64], R141 ;  /* 0x0000008d0a00b986 */ /* 0x000fe2000c101110 */
[----:B------:R-:W-:Y:S01]  /*6b40*/  ISETP.LT.OR P3, PT, R29, 0x9, !P0 ;  /* 0x000000091d00780c */ /* 0x000fe20004761670 */
[-C--:B------:R-:W-:Y:S01]  /*6b50*/  FMUL R128, R128, R8.reuse ;  /* 0x0000000880807220 */ /* 0x080fe20000400000 */
[----:B------:R-:W-:Y:S01]  /*6b60*/  F2FP.SATFINITE.E5M2.F32.PACK_AB_MERGE_C R137, RZ, R137, RZ ;  /* 0x00000089ff89723e */ /* 0x000fe200048060ff */
[-C--:B------:R-:W-:Y:S01]  /*6b70*/  FMUL R131, R131, R8.reuse ;  /* 0x0000000883837220 */ /* 0x080fe20000400000 */
[----:B------:R-:W-:Y:S01]  /*6b80*/  F2FP.SATFINITE.E5M2.F32.PACK_AB_MERGE_C R135, RZ, R135, RZ ;  /* 0x00000087ff87723e */ /* 0x000fe200048060ff */
[----:B------:R1:W-:Y:S01]  /*6b90*/  @!P4 STG.E.U8 desc[UR16][R10.64+0x1], R25 ;  /* 0x000001190a00c986 */ /* 0x0003e2000c101110 */
[C---:B------:R-:W-:Y:S01]  /*6ba0*/  ISETP.LT.OR P4, PT, R29.reuse, 0xa, !P0 ;  /* 0x0000000a1d00780c */ /* 0x040fe20004781670 */
[----:B------:R-:W-:Y:S01]  /*6bb0*/  FMUL R126, R126, R8 ;  /* 0x000000087e7e7220 */ /* 0x000fe20000400000 */
[----:B0-----:R-:W-:Y:S01]  /*6bc0*/  F2FP.SATFINITE.E5M2.F32.PACK_AB_MERGE_C R7, RZ, R134, RZ ;  /* 0x00000086ff07723e */ /* 0x001fe200048060ff */
[----:B------:R-:W-:Y:S01]  /*6bd0*/  @!P5 STG.E.U8 desc[UR16][R12.64+0x8], R139 ;  /* 0x0000088b0c00d986 */ /* 0x000fe2000c101110 */
[----:B------:R-:W-:Y:S01]  /*6be0*/  ISETP.LT.OR P5, PT, R29, 0x11, !P1 ;  /* 0x000000111d00780c */ /* 0x000fe20004fa1670 */
[-C--:B------:R-:W-:Y:S01]  /*6bf0*/  FMUL R129, R129, R8.reuse ;  /* 0x0000000881817220 */ /* 0x080fe20000400000 */
[----:B------:R-:W-:Y:S01]  /*6c00*/  F2FP.SATFINITE.E5M2.F32.PACK_AB_MERGE_C R133, RZ, R133, RZ ;  /* 0x00000085ff85723e */ /* 0x000fe200048060ff */
[----:B------:R0:W-:Y:S01]  /*6c10*/  @!P6 STG.E.U8 desc[UR16][R12.64+0x9], R7 ;  /* 0x000009070c00e986 */ /* 0x0001e2000c101110 */
[----:B------:R-:W-:Y:S01]  /*6c20*/  ISETP.LT.OR P6, PT, R29, 0x12, !P1 ;  /* 0x000000121d00780c */ /* 0x000fe20004fc1670 */
[----:B------:R-:W-:Y:S01]  /*6c30*/  FMUL R124, R124, R8 ;  /* 0x000000087c7c7220 */ /* 0x000fe20000400000 */
[----:B------:R-:W-:Y:S01]  /*6c40*/  F2FP.SATFINITE.E5M2.F32.PACK_AB_MERGE_C R131, RZ, R131, RZ ;  /* 0x00000083ff83723e */ /* 0x000fe200048060ff */
[----:B------:R-:W-:Y:S01]  /*6c50*/  @!P3 STG.E.U8 desc[UR16][R10.64+0x8], R137 ;  /* 0x000008890a00b986 */ /* 0x000fe2000c101110 */
[----:B-1----:R-:W-:Y:S01]  /*6c60*/  F2FP.SATFINITE.E5M2.F32.PACK_AB_MERGE_C R25, RZ, R132, RZ ;  /* 0x00000084ff19723e */ /* 0x002fe200048060ff */
[-C--:B------:R-:W-:Y:S01]  /*6c70*/  FMUL R127, R127, R8.reuse ;  /* 0x000000087f7f7220 */ /* 0x080fe20000400000 */
[C---:B------:R-:W-:Y:S01]  /*6c80*/  ISETP.LT.OR P3, PT, R29.reuse, 0x11, !P0 ;  /* 0x000000111d00780c */ /* 0x040fe20004761670 */
[-C--:B------:R-:W-:Y:S01]  /*6c90*/  FMUL R122, R122, R8.reuse ;  /* 0x000000087a7a7220 */ /* 0x080fe20000400000 */
[----:B------:R-:W-:Y:S01]  /*6ca0*/  F2FP.SATFINITE.E5M2.F32.PACK_AB_MERGE_C R129, RZ, R129, RZ ;  /* 0x00000081ff81723e */ /* 0x000fe200048060ff */
[----:B------:R1:W-:Y:S01]  /*6cb0*/  @!P4 STG.E.U8 desc[UR16][R10.64+0x9], R25 ;  /* 0x000009190a00c986 */ /* 0x0003e2000c101110 */
[----:B------:R-:W-:Y:S01]  /*6cc0*/  ISETP.LT.OR P4, PT, R29, 0x12, !P0 ;  /* 0x000000121d00780c */ /* 0x000fe20004781670 */
[----:B------:R-:W-:Y:S01]  /*6cd0*/  FMUL R125, R125, R8 ;  /* 0x000000087d7d7220 */ /* 0x000fe20000400000 */
[----:B0-----:R-:W-:Y:S01]  /*6ce0*/  F2FP.SATFINITE.E5M2.F32.PACK_AB_MERGE_C R7, RZ, R130, RZ ;  /* 0x00000082ff07723e */ /* 0x001fe200048060ff */
[----:B------:R-:W-:Y:S01]  /*6cf0*/  @!P5 STG.E.U8 desc[UR16][R12.64+0x10], R135 ;  /* 0x000010870c00d986 */ /* 0x000fe2000c101110 */
[C---:B------:R-:W-:Y:S01]  /*6d00*/  ISETP.LT.OR P5, PT, R29.reuse, 0x19, !P1 ;  /* 0x000000191d00780c */ /* 0x040fe20004fa1670 */
[-C--:B------:R-:W-:Y:S01]  /*6d10*/  FMUL R120, R120, R8.reuse ;  /* 0x0000000878787220 */ /* 0x080fe20000400000 */
[----:B------:R-:W-:Y:S01]  /*6d20*/  F2FP.SATFINITE.E5M2.F32.PACK_AB_MERGE_C R127, RZ, R127, RZ ;  /* 0x0000007fff7f723e */ /* 0x000fe200048060ff */
[----:B------:R0:W-:Y:S01]  /*6d30*/  @!P6 STG.E.U8 desc[UR16][R12.64+0x11], R7 ;  /* 0x000011070c00e986 */ /* 0x0001e2000c101110 */
[----:B------:R-:W-:Y:S01]  /*6d40*/  ISETP.LT.OR P6, PT, R29, 0x1a, !P1 ;  /* 0x0000001a1d00780c */ /* 0x000fe20004fc1670 */
[-C--:B------:R-:W-:Y:S01]  /*6d50*/  FMUL R123, R123, R8.reuse ;  /* 0x000000087b7b7220 */ /* 0x080fe20000400000 */
[----:B------:R-:W-:Y:S01]  /*6d60*/  FMUL R118, R118, R8 ;  /* 0x0000000876767220 */ /* 0x000fe20000400000 */
[----:B-1----:R-:W-:Y:S01]  /*6d70*/  F2FP.SATFINITE.E5M2.F32.PACK_AB_MERGE_C R25, RZ, R128, RZ ;  /* 0x00000080ff19723e */ /* 0x002fe200048060ff */
[----:B------:R-:W-:Y:S01]  /*6d80*/  @!P3 STG.E.U8 desc[UR16][R10.64+0x10], R133 ;  /* 0x000010850a00b986 */ /* 0x000fe2000c101110 */
[----:B------:R-:W-:Y:S01]  /*6d90*/  ISETP.LT.OR P3, PT, R29, 0x19, !P0 ;  /* 0x000000191d00780c */ /* 0x000fe20004761670 */
        /* <DEDUP_REMOVED lines=35> */
[----:B------:R-:W-:Y:S01]  /*6fd0*/  ISETP.LT.OR P3, PT, R29, 0x29, !P0 ;  /* 0x000000291d00780c */ /* 0x000fe20004761670 */
[-C--:B------:R-:W-:Y:S01]  /*6fe0*/  FMUL R111, R111, R8.reuse ;  /* 0x000000086f6f7220 */ /* 0x080fe20000400000 */
[-C--:B------:R-:W-:Y:S01]  /*6ff0*/  FMUL R106, R106, R8.reuse ;  /* 0x000000086a6a7220 */ /* 0x080fe20000400000 */
        /* <DEDUP_REMOVED lines=104> */
[----:B------:R-:W-:-:S02]  /*7680*/  ISETP.LT.OR P3, PT, R29, 0x59, !P0 ;  /* 0x000000591d00780c */ /* 0x000fc40004761670 */
[----:B------:R-:W-:Y:S01]  /*7690*/  F2FP.SATFINITE.E5M2.F32.PACK_AB_MERGE_C R21, RZ, R21, RZ ;  /* 0x00000015ff15723e */ /* 0x000fe200048060ff */
[----:B------:R1:W-:Y:S01]  /*76a0*/  @!P4 STG.E.U8 desc[UR16][R10.64+0x51], R25 ;  /* 0x000051190a00c986 */ /* 0x0003e2000c101110 */
[C---:B------:R-:W-:Y:S02]  /*76b0*/  ISETP.LT.OR P4, PT, R29.reuse, 0x5a, !P0 ;  /* 0x0000005a1d00780c */ /* 0x040fe40004781670 */
[----:B0-----:R-:W-:Y:S01]  /*76c0*/  F2FP.SATFINITE.E5M2.F32.PACK_AB_MERGE_C R7, RZ, R94, RZ ;  /* 0x0000005eff07723e */ /* 0x001fe200048060ff */
[----:B------:R-:W-:Y:S01]  /*76d0*/  @!P5 STG.E.U8 desc[UR16][R12.64+0x58], R99 ;  /* 0x000058630c00d986 */ /* 0x000fe2000c101110 */
[C---:B------:R-:W-:Y:S02]  /*76e0*/  ISETP.LT.OR P5, PT, R29.reuse, 0x61, !P1 ;  /* 0x000000611d00780c */ /* 0x040fe40004fa1670 */
[----:B------:R-:W-:Y:S01]  /*76f0*/  F2FP.SATFINITE.E5M2.F32.PACK_AB_MERGE_C R15, RZ, R15, RZ ;  /* 0x0000000fff0f723e */ /* 0x000fe200048060ff */
[----:B------:R0:W-:Y:S01]  /*7700*/  @!P6 STG.E.U8 desc[UR16][R12.64+0x59], R7 ;  /* 0x000059070c00e986 */ /* 0x0001e2000c101110 */
[----:B------:R-:W-:-:S02]  /*7710*/  ISETP.LT.OR P6, PT, R29, 0x62, !P1 ;  /* 0x000000621d00780c */ /* 0x000fc40004fc1670 */
[----:B------:R-:W-:Y:S01]  /*7720*/  F2FP.SATFINITE.E5M2.F32.PACK_AB_MERGE_C R17, RZ, R17, RZ ;  /* 0x00000011ff11723e */ /* 0x000fe200048060ff */
[----:B------:R-:W-:Y:S01]  /*7730*/  @!P3 STG.E.U8 desc[UR16][R10.64+0x58], R97 ;  /* 0x000058610a00b986 */ /* 0x000fe2000c101110 */
[----:B-1----:R-:W-:Y:S02]  /*7740*/  F2FP.SATFINITE.E5M2.F32.PACK_AB_MERGE_C R25, RZ, R92, RZ ;  /* 0x0000005cff19723e */ /* 0x002fe400048060ff */
[----:B------:R-:W-:-:S03]  /*7750*/  ISETP.LT.OR P3, PT, R29, 0x61, !P0 ;  /* 0x000000611d00780c */ /* 0x000fc60004761670 */
[----:B------:R1:W-:Y:S01]  /*7760*/  @!P4 STG.E.U8 desc[UR16][R10.64+0x59], R25 ;  /* 0x000059190a00c986 */ /* 0x0003e2000c101110 */
[C---:B------:R-:W-:Y:S02]  /*7770*/  ISETP.LT.OR P4, PT, R29.reuse, 0x62, !P0 ;  /* 0x000000621d00780c */ /* 0x040fe40004781670 */
[----:B0-----:R-:W-:Y:S01]  /*7780*/  F2FP.SATFINITE.E5M2.F32.PACK_AB_MERGE_C R7, RZ, R90, RZ ;  /* 0x0000005aff07723e */ /* 0x001fe200048060ff */
[----:B------:R-:W-:Y:S01]  /*7790*/  @!P5 STG.E.U8 desc[UR16][R12.64+0x60], R93 ;  /* 0x0000605d0c00d986 */ /* 0x000fe2000c101110 */
[----:B------:R-:W-:-:S03]  /*77a0*/  ISETP.LT.OR P5, PT, R29, 0x69, !P1 ;  /* 0x000000691d00780c */ /* 0x000fc60004fa1670 */
[----:B------:R0:W-:Y:S01]  /*77b0*/  @!P6 STG.E.U8 desc[UR16][R12.64+0x61], R7 ;  /* 0x000061070c00e986 */ /* 0x0001e2000c101110 */
[C---:B------:R-:W-:Y:S02]  /*77c0*/  ISETP.LT.OR P6, PT, R29.reuse, 0x6a, !P1 ;  /* 0x0000006a1d00780c */ /* 0x040fe40004fc1670 */
[----:B-1----:R-:W-:Y:S01]  /*77d0*/  F2FP.SATFINITE.E5M2.F32.PACK_AB_MERGE_C R25, RZ, R88, RZ ;  /* 0x00000058ff19723e */ /* 0x002fe200048060ff */
[----:B------:R-:W-:Y:S01]  /*77e0*/  @!P3 STG.E.U8 desc[UR16][R10.64+0x60], R95 ;  /* 0x0000605f0a00b986 */ /* 0x000fe2000c101110 */
        /* <DEDUP_REMOVED lines=11> */
[----:B------:R-:W-:Y:S01]  /*78a0*/  @!P4 STG.E.U8 desc[UR16][R10.64+0x69], R25 ;  /* 0x000069190a00c986 */ /* 0x000fe2000c101110 */
[C---:B------:R-:W-:Y:S02]  /*78b0*/  ISETP.LT.OR P4, PT, R29.reuse, 0x79, !P1 ;  /* 0x000000791d00780c */ /* 0x040fe40004f81670 */
[C---:B------:R-:W-:Y:S01]  /*78c0*/  ISETP.LT.OR P1, PT, R29.reuse, 0x7a, !P1 ;  /* 0x0000007a1d00780c */ /* 0x040fe20004f21670 */
[----:B------:R1:W-:Y:S01]  /*78d0*/  @!P5 STG.E.U8 desc[UR16][R12.64+0x70], R23 ;  /* 0x000070170c00d986 */ /* 0x0003e2000c101110 */
[C---:B------:R-:W-:Y:S02]  /*78e0*/  ISETP.LT.OR P5, PT, R29.reuse, 0x72, !P0 ;  /* 0x000000721d00780c */ /* 0x040fe400047a1670 */
[----:B0-----:R-:W-:Y:S01]  /*78f0*/  F2FP.SATFINITE.E5M2.F32.PACK_AB_MERGE_C R7, RZ, R18, RZ ;  /* 0x00000012ff07723e */ /* 0x001fe200048060ff */
[----:B------:R0:W-:Y:S01]  /*7900*/  @!P6 STG.E.U8 desc[UR16][R12.64+0x71], R19 ;  /* 0x000071130c00e986 */ /* 0x0001e2000c101110 */
[C---:B------:R-:W-:Y:S02]  /*7910*/  ISETP.LT.OR P6, PT, R29.reuse, 0x79, !P0 ;  /* 0x000000791d00780c */ /* 0x040fe400047c1670 */
[----:B------:R-:W-:Y:S01]  /*7920*/  ISETP.LT.OR P0, PT, R29, 0x7a, !P0 ;  /* 0x0000007a1d00780c */ /* 0x000fe20004701670 */
[----:B------:R2:W-:Y:S01]  /*7930*/  @!P3 STG.E.U8 desc[UR16][R10.64+0x70], R21 ;  /* 0x000070150a00b986 */ /* 0x0005e2000c101110 */
[----:B-1----:R-:W-:-:S05]  /*7940*/  F2FP.SATFINITE.E5M2.F32.PACK_AB_MERGE_C R23, RZ, R16, RZ ;  /* 0x00000010ff17723e */ /* 0x002fca00048060ff */
[----:B------:R2:W-:Y:S01]  /*7950*/  @!P5 STG.E.U8 desc[UR16][R10.64+0x71], R7 ;  /* 0x000071070a00d986 */ /* 0x0005e2000c101110 */
[----:B0-----:R-:W-:-:S03]  /*7960*/  F2FP.SATFINITE.E5M2.F32.PACK_AB_MERGE_C R19, RZ, R14, RZ ;  /* 0x0000000eff13723e */ /* 0x001fc600048060ff */
[----:B------:R2:W-:Y:S04]  /*7970*/  @!P4 STG.E.U8 desc[UR16][R12.64+0x78], R15 ;  /* 0x0000780f0c00c986 */ /* 0x0005e8000c101110 */
[----:B------:R2:W-:Y:S04]  /*7980*/  @!P1 STG.E.U8 desc[UR16][R12.64+0x79], R19 ;  /* 0x000079130c009986 */ /* 0x0005e8000c101110 */
[----:B------:R2:W-:Y:S04]  /*7990*/  @!P6 STG.E.U8 desc[UR16][R10.64+0x78], R17 ;  /* 0x000078110a00e986 */ /* 0x0005e8000c101110 */
[----:B------:R2:W-:Y:S02]  /*79a0*/  @!P0 STG.E.U8 desc[UR16][R10.64+0x79], R23 ;  /* 0x000079170a008986 */ /* 0x0005e4000c101110 */
.L_x_167:
[----:B------:R-:W-:Y:S05]  /*79b0*/  BSYNC B0 ;  /* 0x0000000000007941 */ /* 0x000fea0003800000 */
.L_x_37:
[----:B------:R-:W-:Y:S01]  /*79c0*/  ULDC UR6, c[0x0][0xc] ;  /* 0x0000030000067ab9 */ /* 0x000fe20000000800 */
[----:B------:R-:W-:Y:S01]  /*79d0*/  ULDC UR7, c[0x0][0x10] ;  /* 0x0000040000077ab9 */ /* 0x000fe20000000800 */
[----:B0-2--5:R-:W0:Y:S01]  /*79e0*/  LDC R7, c[0x0][0x14] ;  /* 0x00000500ff077b82 */ /* 0x025e220000000800 */
[----:B------:R-:W-:Y:S01]  /*79f0*/  UIMAD.WIDE.U32 UR6, UR6, UR7, URZ ;  /* 0x00000007060672a5 */ /* 0x000fe2000f8e003f */
[----:B----4-:R-:W-:Y:S01]  /*7a00*/  PRMT R10, RZ, 0x7610, R10 ;  /* 0x00007610ff0a7816 */ /* 0x010fe2000000000a */
[----:B------:R-:W-:-:S04]  /*7a10*/  IMAD.MOV.U32 R11, RZ, RZ, -0x1 ;  /* 0xffffffffff0b7424 */ /* 0x000fc800078e00ff */
[----:B0-----:R-:W-:-:S04]  /*7a20*/  IMAD.WIDE.U32 R2, R7, UR6, R2 ;  /* 0x0000000607027c25 */ /* 0x001fc8000f8e0002 */
[----:B------:R-:W-:Y:S01]  /*7a30*/  IMAD R7, R7, UR7, RZ ;  /* 0x0000000707077c24 */ /* 0x000fe2000f8e02ff */
[----:B------:R-:W-:Y:S02]  /*7a40*/  ULDC.64 UR6, c[0x0][0x650] ;  /* 0x0001940000067ab9 */ /* 0x000fe40000000a00 */
[----:B------:R-:W-:Y:S01]  /*7a50*/  ISETP.GE.U32.AND P0, PT, R2, UR6, PT ;  /* 0x0000000602007c0c */ /* 0x000fe2000bf06070 */
[----:B------:R-:W-:Y:S02]  /*7a60*/  IMAD.IADD R3, R3, 0x1, R7 ;  /* 0x0000000103037824 */ /* 0x000fe400078e0207 */
[----:B------:R-:W-:-:S03]  /*7a70*/  IMAD.MOV.U32 R7, RZ, RZ, -0x1 ;  /* 0xffffffffff077424 */ /* 0x000fc600078e00ff */
[----:B------:R-:W-:-:S13]  /*7a80*/  ISETP.GE.U32.AND.EX P0, PT, R3, UR7, PT, P0 ;  /* 0x0000000703007c0c */ /* 0x000fda000bf06100 */
[----:B------:R-:W-:Y:S05]  /*7a90*/  @P0 BRA `(.L_x_168) ;  /* 0x0000000400600947 */ /* 0x000fea0003800000 */
[----:B------:R-:W0:Y:S01]  /*7aa0*/  S2R R22, SR_CTAID.X ;  /* 0x0000000000167919 */ /* 0x000e220000002500 */
[----:B------:R-:W2:Y:S01]  /*7ab0*/  LDC.64 R16, c[0x0][0x628] ;  /* 0x00018a00ff107b82 */ /* 0x000ea20000000a00 */
[----:B------:R-:W-:Y:S01]  /*7ac0*/  ULDC UR6, c[0x0][0x150] ;  /* 0x0000540000067ab9 */ /* 0x000fe20000000800 */
[----:B------:R-:W-:Y:S01]  /*7ad0*/  IMAD.MOV.U32 R14, RZ, RZ, R2 ;  /* 0x000000ffff0e7224 */ /* 0x000fe200078e0002 */
[----:B------:R-:W4:Y:S01]  /*7ae0*/  S2R R24, SR_CTAID.Y ;  /* 0x0000000000187919 */ /* 0x000f220000002600 */
[----:B------:R-:W-:-:S04]  /*7af0*/  IMAD.MOV.U32 R15, RZ, RZ, R3 ;  /* 0x000000ffff0f7224 */ /* 0x000fc800078e0003 */
[----:B------:R-:W1:Y:S08]  /*7b00*/  LDC R25, c[0x0][0x144] ;  /* 0x00005100ff197b82 */ /* 0x000e700000000800 */
[----:B------:R-:W1:Y:S08]  /*7b10*/  LDC R18, c[0x0][0x630] ;  /* 0x00018c00ff127b82 */ /* 0x000e700000000800 */
[----:B------:R-:W1:Y:S01]  /*7b20*/  LDC.64 R20, c[0x0][0x620] ;  /* 0x00018800ff147b82 */ /* 0x000e620000000a00 */
[----:B--2---:R-:W-:-:S04]  /*7b30*/  ISETP.NE.U32.AND P0, PT, R16, RZ, PT ;  /* 0x000000ff1000720c */ /* 0x004fc80003f05070 */
[----:B------:R-:W-:Y:S02]  /*7b40*/  ISETP.NE.AND.EX P0, PT, R17, RZ, PT, P0 ;  /* 0x000000ff1100720c */ /* 0x000fe40003f05300 */
[----:B0-----:R-:W-:-:S05]  /*7b50*/  I2FP.F32.U32 R7, R22 ;  /* 0x0000001600077245 */ /* 0x001fca0000201000 */
[----:B------:R-:W-:-:S04]  /*7b60*/  FMUL R7, R7, UR6 ;  /* 0x0000000607077c20 */ /* 0x000fc80008400000 */
[----:B------:R0:W2:Y:S02]  /*7b70*/  F2I.U32.TRUNC.NTZ R23, R7 ;  /* 0x0000000700177305 */ /* 0x0000a4000020f000 */
[----:B----4-:R-:W-:Y:S05]  /*7b80*/  @!P0 BRA `(.L_x_169) ;  /* 0x0000000000288947 */ /* 0x010fea0003800000 */
[----:B0-----:R-:W0:Y:S02]  /*7b90*/  LDC R7, c[0x0][0x634] ;  /* 0x00018d00ff077b82 */ /* 0x001e240000000800 */
        /* <DEDUP_REMOVED lines=9> */
.L_x_169:
[-CC-:B-1----:R-:W-:Y:S01]  /*7c30*/  SHF.R.U64 R19, R14, R18.reuse, R15.reuse ;  /* 0x000000120e137219 */ /* 0x182fe2000000120f */
[----:B------:R-:W1:Y:S01]  /*7c40*/  LDC.64 R30, c[0x0][0x640] ;  /* 0x00019000ff1e7b82 */ /* 0x000e620000000a00 */
[----:B0-----:R-:W-:Y:S01]  /*7c50*/  SHF.R.U32.HI R7, RZ, R18, R15 ;  /* 0x00000012ff077219 */ /* 0x001fe2000001160f */
[----:B--2---:R-:W-:Y:S01]  /*7c60*/  IMAD.MOV R23, RZ, RZ, -R23 ;  /* 0x000000ffff177224 */ /* 0x004fe200078e0a17 */
[----:B------:R-:W-:Y:S01]  /*7c70*/  IADD3 R13, P0, RZ, -R19, RZ ;  /* 0x80000013ff0d7210 */ /* 0x000fe20007f1e0ff */
[----:B------:R-:W-:Y:S02]  /*7c80*/  ULDC UR6, c[0x0][0x154] ;  /* 0x0000550000067ab9 */ /* 0x000fe40000000800 */
[----:B------:R-:W-:Y:S02]  /*7c90*/  IMAD R25, R25, R23, R22 ;  /* 0x0000001719197224 */ /* 0x000fe400078e0216 */
[----:B------:R-:W0:Y:S01]  /*7ca0*/  LDC R14, c[0x0][0x618] ;  /* 0x00018600ff0e7b82 */ /* 0x000e220000000800 */
[----:B------:R-:W-:-:S02]  /*7cb0*/  IMAD.X R7, RZ, RZ, ~R7, P0 ;  /* 0x000000ffff077224 */ /* 0x000fc400000e0e07 */
[----:B------:R-:W-:-:S04]  /*7cc0*/  IMAD.WIDE.U32 R10, R13, R20, R2 ;  /* 0x000000140d0a7225 */ /* 0x000fc800078e0002 */
[----:B------:R-:W-:Y:S01]  /*7cd0*/  IMAD R12, R7, R20, RZ ;  /* 0x00000014070c7224 */ /* 0x000fe200078e02ff */
[----:B---3--:R-:W2:Y:S03]  /*7ce0*/  LDC R26, c[0x0][0x608] ;  /* 0x00018200ff1a7b82 */ /* 0x008ea60000000800 */
[----:B------:R-:W-:Y:S02]  /*7cf0*/  IMAD R7, R13, R21, R12 ;  /* 0x000000150d077224 */ /* 0x000fe400078e020c */
[----:B------:R-:W-:Y:S02]  /*7d00*/  IMAD.MOV.U32 R13, RZ, RZ, 0x1 ;  /* 0x00000001ff0d7424 */ /* 0x000fe400078e00ff */
[----:B------:R-:W-:Y:S01]  /*7d10*/  IMAD.IADD R7, R11, 0x1, R7 ;  /* 0x000000010b077824 */ /* 0x000fe200078e0207 */
[----:B------:R-:W3:Y:S01]  /*7d20*/  LDC R28, c[0x0][0x658] ;  /* 0x00019600ff1c7b82 */ /* 0x000ee20000000800 */
[----:B------:R-:W-:-:S02]  /*7d30*/  I2FP.F32.U32 R11, R24 ;  /* 0x00000018000b7245 */ /* 0x000fc40000201000 */
[----:B-1----:R-:W-:-:S03]  /*7d40*/  ISETP.NE.U32.AND P0, PT, R30, RZ, PT ;  /* 0x000000ff1e00720c */ /* 0x002fc60003f05070 */
[----:B------:R-:W-:Y:S01]  /*7d50*/  FMUL R12, R11, UR6 ;  /* 0x000000060b0c7c20 */ /* 0x000fe20008400000 */
[----:B------:R-:W-:Y:S01]  /*7d60*/  ISETP.NE.AND.EX P0, PT, R31, RZ, PT, P0 ;  /* 0x000000ff1f00720c */ /* 0x000fe20003f05300 */
[----:B------:R-:W1:Y:S01]  /*7d70*/  LDC R23, c[0x0][0x148] ;  /* 0x00005200ff177b82 */ /* 0x000e620000000800 */
[-CC-:B0-----:R-:W-:Y:S01]  /*7d80*/  SHF.R.U64 R18, R10, R14.reuse, R7.reuse ;  /* 0x0000000e0a127219 */ /* 0x181fe20000001207 */
[----:B------:R0:W4:Y:S01]  /*7d90*/  F2I.U32.TRUNC.NTZ R20, R12 ;  /* 0x0000000c00147305 */ /* 0x000122000020f000 */
[----:B------:R-:W-:Y:S01]  /*7da0*/  SHF.R.U32.HI R7, RZ, R14, R7 ;  /* 0x0000000eff077219 */ /* 0x000fe20000011607 */
[----:B------:R-:W-:-:S04]  /*7db0*/  IMAD.MOV.U32 R11, RZ, RZ, -0x1 ;  /* 0xffffffffff0b7424 */ /* 0x000fc800078e00ff */
[----:B------:R-:W0:Y:S01]  /*7dc0*/  LDC R22, c[0x0][0x600] ;  /* 0x00018000ff167b82 */ /* 0x000e220000000800 */
[-CC-:B--2---:R-:W-:Y:S02]  /*7dd0*/  SHF.R.U64 R16, R18, R26.reuse, R7.reuse ;  /* 0x0000001a12107219 */ /* 0x184fe40000001207 */
[----:B------:R-:W-:-:S05]  /*7de0*/  SHF.R.U32.HI R7, RZ, R26, R7 ;  /* 0x0000001aff077219 */ /* 0x000fca0000011607 */
[----:B------:R-:W2:Y:S01]  /*7df0*/  LDC R29, c[0x0][0x648] ;  /* 0x00019200ff1d7b82 */ /* 0x000ea20000000800 */
[-C--:B---3--:R-:W-:Y:S02]  /*7e00*/  SHF.L.U32 R10, R11, R28.reuse, RZ ;  /* 0x0000001c0b0a7219 */ /* 0x088fe400000006ff */
[--C-:B------:R-:W-:Y:S02]  /*7e10*/  SHF.R.U64 R21, R16, R28, R7.reuse ;  /* 0x0000001c10157219 */ /* 0x100fe40000001207 */
[----:B------:R-:W-:Y:S02]  /*7e20*/  LOP3.LUT R27, RZ, R10, RZ, 0x33, !PT ;  /* 0x0000000aff1b7212 */ /* 0x000fe400078e33ff */
[-C--:B------:R-:W-:Y:S01]  /*7e30*/  SHF.R.U32.HI R11, RZ, R28.reuse, R7 ;  /* 0x0000001cff0b7219 */ /* 0x080fe20000011607 */
[----:B------:R-:W3:Y:S01]  /*7e40*/  LDC R32, c[0x0][0x638] ;  /* 0x00018e00ff207b82 */ /* 0x000ee20000000800 */
[----:B------:R-:W-:Y:S01]  /*7e50*/  SHF.L.U32 R26, R13, R28, RZ ;  /* 0x0000001c0d1a7219 */ /* 0x000fe200000006ff */
[----:B------:R-:W-:-:S06]  /*7e60*/  IMAD.MOV.U32 R10, RZ, RZ, R21 ;  /* 0x000000ffff0a7224 */ /* 0x000fcc00078e0015 */
[----:B------:R-:W0:Y:S01]  /*7e70*/  LDC R33, c[0x0][0x610] ;  /* 0x00018400ff217b82 */ /* 0x000e220000000800 */
[----:B----4-:R-:W-:Y:S05]  /*7e80*/  @!P0 BRA `(.L_x_170) ;  /* 0x0000000000288947 */ /* 0x010fea0003800000 */
[----:B------:R-:W4:Y:S02]  /*7e90*/  LDC R10, c[0x0][0x64c] ;  /* 0x00019300ff0a7b82 */ /* 0x000f240000000800 */
[----:B----4-:R-:W-:-:S05]  /*7ea0*/  IADD3 R7, P0, R21, R10, RZ ;  /* 0x0000000a15077210 */ /* 0x010fca0007f1e0ff */
[----:B------:R-:W-:-:S04]  /*7eb0*/  IMAD.X R17, RZ, RZ, R11, P0 ;  /* 0x000000ffff117224 */ /* 0x000fc800000e060b */
[----:B------:R-:W-:-:S04]  /*7ec0*/  IMAD.WIDE.U32 R10, R17, R30, RZ ;  /* 0x0000001e110a7225 */ /* 0x000fc800078e00ff */
[----:B0-----:R-:W-:-:S04]  /*7ed0*/  IMAD.WIDE.U32 R12, P0, R7, R31, R10 ;  /* 0x0000001f070c7225 */ /* 0x001fc8000780000a */
[----:B------:R-:W-:-:S04]  /*7ee0*/  IMAD.WIDE.U32 R10, R7, R30, RZ ;  /* 0x0000001e070a7225 */ /* 0x000fc800078e00ff */
[----:B------:R-:W-:Y:S01]  /*7ef0*/  IMAD.X R15, RZ, RZ, RZ, P0 ;  /* 0x000000ffff0f7224 */ /* 0x000fe200000e06ff */
[----:B------:R-:W-:Y:S01]  /*7f00*/  IADD3 RZ, P0, R11, R12, RZ ;  /* 0x0000000c0bff7210 */ /* 0x000fe20007f1e0ff */
[----:B------:R-:W-:-:S04]  /*7f10*/  IMAD.MOV.U32 R14, RZ, RZ, R13 ;  /* 0x000000ffff0e7224 */ /* 0x000fc800078e000d */
[----:B------:R-:W-:-:S08]  /*7f20*/  IMAD.WIDE.U32.X R10, R17, R31, R14, P0 ;  /* 0x0000001f110a7225 */ /* 0x000fd000000e040e */
.L_x_170:
[----:B--2---:R-:W-:Y:S01]  /*7f30*/  SHF.R.U64 R7, R10, R29, R11 ;  /* 0x0000001d0a077219 */ /* 0x004fe2000000120b */
[----:B0-----:R-:W-:Y:S01]  /*7f40*/  VIADD R11, R22, 0xffffffff ;  /* 0xffffffff160b7836 */ /* 0x001fe20000000000 */
[----:B------:R-:W-:Y:S01]  /*7f50*/  LOP3.LUT R28, R16, R27, RZ, 0xc0, !PT ;  /* 0x0000001b101c7212 */ /* 0x000fe200078ec0ff */
[----:B------:R-:W-:Y:S02]  /*7f60*/  IMAD.MOV R20, RZ, RZ, -R20 ;  /* 0x000000ffff147224 */ /* 0x000fe400078e0a14 */
[----:B------:R-:W-:Y:S01]  /*7f70*/  IMAD.MOV R10, RZ, RZ, -R7 ;  /* 0x000000ffff0a7224 */ /* 0x000fe200078e0a07 */
[----:B------:R-:W-:Y:S01]  /*7f80*/  LOP3.LUT R18, R18, R11, RZ, 0xc0, !PT ;  /* 0x0000000b12127212 */ /* 0x000fe200078ec0ff */
[----:B------:R-:W-:Y:S02]  /*7f90*/  IMAD R28, R26, R7, R28 ;  /* 0x000000071a1c7224 */ /* 0x000fe400078e021c */
[----:B-1----:R-:W-:Y:S02]  /*7fa0*/  @P2 IMAD R25, R23, R20, R24 ;  /* 0x0000001417192224 */ /* 0x002fe400078e0218 */
[----:B---3--:R-:W-:-:S02]  /*7fb0*/  IMAD R7, R10, R32, R21 ;  /* 0x000000200a077224 */ /* 0x008fc400078e0215 */
[----:B------:R-:W-:Y:S02]  /*7fc0*/  IMAD R28, R28, R33, R25 ;  /* 0x000000211c1c7224 */ /* 0x000fe400078e0219 */
[----:B------:R-:W-:Y:S02]  /*7fd0*/  IMAD R7, R7, R22, R18 ;  /* 0x0000001607077224 */ /* 0x000fe400078e0212 */
[----:B------:R-:W-:-:S03]  /*7fe0*/  IMAD.MOV.U32 R10, RZ, RZ, 0x1 ;  /* 0x00000001ff0a7424 */ /* 0x000fc600078e00ff */
[----:B------:R-:W-:Y:S02]  /*7ff0*/  SEL R11, R7, R28, !P2 ;  /* 0x0000001c070b7207 */ /* 0x000fe40005000000 */
[----:B------:R-:W-:Y:S01]  /*8000*/  SEL R28, R28, R7, !P2 ;  /* 0x000000071c1c7207 */ /* 0x000fe20005000000 */
[----:B------:R-:W-:-:S07]  /*8010*/  IMAD.MOV.U32 R7, RZ, RZ, R19 ;  /* 0x000000ffff077224 */ /* 0x000fce00078e0013 */
.L_x_168:
[----:B------:R-:W-:Y:S01]  /*8020*/  LOP3.LUT P0, RZ, R10, 0xff, RZ, 0xc0, !PT ;  /* 0x000000ff0aff7812 */ /* 0x000fe2000780c0ff */
[----:B------:R-:W-:-:S12]  /*8030*/  IMAD.MOV.U32 R10, RZ, RZ, R28 ;  /* 0x000000ffff0a7224 */ /* 0x000fd800078e001c */
[----:B------:R-:W-:Y:S05]  /*8040*/  @P0 BRA `(.L_x_171) ;  /* 0xffffff9000780947 */ /* 0x000fea000383ffff */
[----:B------:R-:W-:Y:S05]  /*8050*/  EXIT ;  /* 0x000000000000794d */ /* 0x000fea0003800000 */
.L_x_7:
[----:B0-----:R-:W-:Y:S01]  /*8060*/  ULDC.64 UR4, c[0x0][0x650] ;  /* 0x0001940000047ab9 */ /* 0x001fe20000000a00 */
        /* <DEDUP_REMOVED lines=25> */
.L_x_173:
[----:B------:R-:W0:Y:S01]  /*8200*/  LDC.64 R28, c[0x0][0x640] ;  /* 0x00019000ff1c7b82 */ /* 0x000e220000000a00 */
[-CC-:B------:R-:W-:Y:S01]  /*8210*/  SHF.R.U64 R21, R16, R6.reuse, R17.reuse ;  /* 0x0000000610157219 */ /* 0x180fe20000001211 */
[----:B------:R-:W-:Y:S01]  /*8220*/  IMAD.MOV.U32 R31, RZ, RZ, 0x1 ;  /* 0x00000001ff1f7424 */ /* 0x000fe200078e00ff */
[----:B------:R-:W-:Y:S02]  /*8230*/  SHF.R.U32.HI R5, RZ, R6, R17 ;  /* 0x00000006ff057219 */ /* 0x000fe40000011611 */
        /* <DEDUP_REMOVED lines=9> */
[----:B0-----:R-:W-:Y:S01]  /*82d0*/  ISETP.NE.U32.AND P0, PT, R28, RZ, PT ;  /* 0x000000ff1c00720c */ /* 0x001fe20003f05070 */
[----:B------:R-:W-:-:S03]  /*82e0*/  IMAD.MOV.U32 R11, RZ, RZ, -0x1 ;  /* 0xffffffffff0b7424 */ /* 0x000fc600078e00ff */
[----:B------:R-:W-:Y:S02]  /*82f0*/  ISETP.NE.AND.EX P0, PT, R29, RZ, PT, P0 ;  /* 0x000000ff1d00720c */ /* 0x000fe40003f05300 */
[----:B------:R-:W0:Y:S01]  /*8300*/  LDC R24, c[0x0][0x600] ;  /* 0x00018000ff187b82 */ /* 0x000e220000000800 */
[-CC-:B-1----:R-:W-:Y:S02]  /*8310*/  SHF.R.U64 R18, R10, R14.reuse, R5.reuse ;  /* 0x0000000e0a127219 */ /* 0x182fe40000001205 */
[----:B------:R-:W-:-:S05]  /*8320*/  SHF.R.U32.HI R5, RZ, R14, R5 ;  /* 0x0000000eff057219 */ /* 0x000fca0000011605 */
        /* <DEDUP_REMOVED lines=21> */
.L_x_174:
[----:B-1----:R-:W-:Y:S01]  /*8480*/  SHF.R.U64 R6, R10, R25, R11 ;  /* 0x000000190a067219 */ /* 0x002fe2000000120b */
[----:B0-----:R-:W-:Y:S01]  /*8490*/  VIADD R11, R24, 0xffffffff ;  /* 0xffffffff180b7836 */ /* 0x001fe20000000000 */
[----:B------:R-:W-:Y:S01]  /*84a0*/  SHF.L.U32 R9, R31, R26, RZ ;  /* 0x0000001a1f097219 */ /* 0x000fe200000006ff */
[----:B------:R-:W-:Y:S01]  /*84b0*/  @P2 IMAD R12, R13, R20, R8 ;  /* 0x000000140d0c2224 */ /* 0x000fe200078e0208 */
[----:B------:R-:W-:Y:S01]  /*84c0*/  LOP3.LUT R5, R22, R33, RZ, 0xc0, !PT ;  /* 0x0000002116057212 */ /* 0x000fe200078ec0ff */
[----:B------:R-:W-:Y:S01]  /*84d0*/  IMAD.MOV R10, RZ, RZ, -R6 ;  /* 0x000000ffff0a7224 */ /* 0x000fe200078e0a06 */
[----:B------:R-:W-:Y:S01]  /*84e0*/  LOP3.LUT R18, R18, R11, RZ, 0xc0, !PT ;  /* 0x0000000b12127212 */ /* 0x000fe200078ec0ff */
[----:B------:R-:W-:Y:S02]  /*84f0*/  IMAD.MOV.U32 R8, RZ, RZ, 0x1 ;  /* 0x00000001ff087424 */ /* 0x000fe400078e00ff */
[----:B------:R-:W-:Y:S02]  /*8500*/  IMAD R9, R9, R6, R5 ;  /* 0x0000000609097224 */ /* 0x000fe400078e0205 */
[----:B--2---:R-:W-:-:S02]  /*8510*/  IMAD R5, R10, R27, R23 ;  /* 0x0000001b0a057224 */ /* 0x004fc400078e0217 */
[----:B---3--:R-:W-:Y:S02]  /*8520*/  IMAD R6, R9, R30, R12 ;  /* 0x0000001e09067224 */ /* 0x008fe400078e020c */
[----:B------:R-:W-:Y:S01]  /*8530*/  IMAD R9, R5, R24, R18 ;  /* 0x0000001805097224 */ /* 0x000fe200078e0212 */
[----:B------:R-:W-:Y:S01]  /*8540*/  PRMT R5, R8, 0x7610, R5 ;  /* 0x0000761008057816 */ /* 0x000fe20000000005 */
[----:B------:R-:W-:-:S03]  /*8550*/  IMAD.MOV.U32 R16, RZ, RZ, R21 ;  /* 0x000000ffff107224 */ /* 0x000fc600078e0015 */
[----:B------:R-:W-:Y:S02]  /*8560*/  SEL R17, R9, R6, !P2 ;  /* 0x0000000609117207 */ /* 0x000fe40005000000 */
[----:B------:R-:W-:-:S07]  /*8570*/  SEL R6, R6, R9, !P2 ;  /* 0x0000000906067207 */ /* 0x000fce0005000000 */
.L_x_172:
[----:B------:R-:W-:-:S08]  /*8580*/  NOP ;  /* 0x0000000000007918 */ /* 0x000fd00000000000 */
[----:B------:R-:W0:-:S00]  /*8590*/  USETMAXREG.DEALLOC.CTAPOOL 0x28 ;  /* 0x00000028000079c8 */ /* 0x000e0000080e0500 */
[----:B0-----:R-:W-:-:S13]  /*85a0*/  ISETP.NE.AND P0, PT, R7, RZ, PT ;  /* 0x000000ff0700720c */ /* 0x001fda0003f05270 */
[----:B------:R-:W-:Y:S05]  /*85b0*/  @P0 EXIT ;  /* 0x000000000000094d */ /* 0x000fea0003800000 */
[----:B------:R-:W-:Y:S01]  /*85c0*/  LOP3.LUT P0, RZ, R5, 0xff, RZ, 0xc0, !PT ;  /* 0x000000ff05ff7812 */ /* 0x000fe2000780c0ff */
[----:B------:R-:W-:Y:S02]  /*85d0*/  IMAD.MOV.U32 R11, RZ, RZ, 0x1 ;  /* 0x00000001ff0b7424 */ /* 0x000fe400078e00ff */
[----:B------:R-:W-:-:S10]  /*85e0*/  IMAD.MOV.U32 R15, RZ, RZ, RZ ;  /* 0x000000ffff0f7224 */ /* 0x000fd400078e00ff */
[----:B------:R-:W-:Y:S05]  /*85f0*/  @!P0 BRA `(.L_x_175) ;  /* 0x0000000c00788947 */ /* 0x000fea0003800000 */
[----:B------:R-:W0:Y:S01]  /*8600*/  LDC R5, c[0x0][0x28c] ;  /* 0x0000a300ff057b82 */ /* 0x000e220000000800 */
[----:B------:R-:W-:Y:S01]  /*8610*/  UMOV UR14, 0x1 ;  /* 0x00000001000e7882 */ /* 0x000fe20000000000 */
[----:B------:R-:W-:Y:S01]  /*8620*/  ULDC UR9, c[0x0][0xc] ;  /* 0x0000030000097ab9 */ /* 0x000fe20000000800 */
[----:B------:R-:W-:Y:S01]  /*8630*/  ULDC UR12, c[0x0][0x10] ;  /* 0x00000400000c7ab9 */ /* 0x000fe20000000800 */
[----:B------:R-:W-:Y:S01]  /*8640*/  ULDC UR5, c[0x0][0x658] ;  /* 0x0001960000057ab9 */ /* 0x000fe20000000800 */
[----:B------:R-:W-:Y:S01]  /*8650*/  UMOV UR7, 0xffffffff ;  /* 0xffffffff00077882 */ /* 0x000fe20000000000 */
[----:B------:R-:W-:Y:S01]  /*8660*/  BSSY B0, `(.L_x_175) ;  /* 0x00000d7000007945 */ /* 0x000fe20003800000 */
[----:B------:R-:W-:Y:S01]  /*8670*/  USHF.L.U32 UR7, UR7, UR5, URZ ;  /* 0x0000000507077299 */ /* 0x000fe2000800063f */
[----:B------:R-:W1:Y:S01]  /*8680*/  S2UR UR8, SR_CgaCtaId ;  /* 0x00000000000879c3 */ /* 0x000e620000008800 */
[----:B------:R-:W-:Y:S01]  /*8690*/  USHF.L.U32 UR5, UR14, UR5, URZ ;  /* 0x000000050e057299 */ /* 0x000fe2000800063f */
[----:B------:R-:W-:Y:S01]  /*86a0*/  IMAD.MOV.U32 R13, RZ, RZ, 0x1 ;  /* 0x00000001ff0d7424 */ /* 0x000fe200078e00ff */
[----:B------:R-:W-:Y:S01]  /*86b0*/  LOP3.LUT R14, R4, 0x2, RZ, 0xfc, !PT ;  /* 0x00000002040e7812 */ /* 0x000fe200078efcff */
[----:B------:R-:W-:Y:S01]  /*86c0*/  IMAD.MOV.U32 R11, RZ, RZ, 0x1 ;  /* 0x00000001ff0b7424 */ /* 0x000fe200078e00ff */
[----:B------:R-:W-:Y:S01]  /*86d0*/  ULDC UR4, c[0x0][0x600] ;  /* 0x0001800000047ab9 */ /* 0x000fe20000000800 */
[----:B------:R-:W-:Y:S01]  /*86e0*/  IMAD.MOV.U32 R15, RZ, RZ, RZ ;  /* 0x000000ffff0f7224 */ /* 0x000fe200078e00ff */
[----:B------:R-:W-:Y:S01]  /*86f0*/  UMOV UR15, 0x5 ;  /* 0x00000005000f7882 */ /* 0x000fe20000000000 */
[----:B------:R-:W-:-:S02]  /*8700*/  UIADD3 UR4, UR4, -0x1, URZ ;  /* 0xffffffff04047890 */ /* 0x000fc4000fffe03f */
[----:B------:R-:W-:Y:S01]  /*8710*/  ULOP3.LUT UR7, URZ, UR7, URZ, 0x33, !UPT ;  /* 0x000000073f077292 */ /* 0x000fe2000f8e333f */
[----:B------:R-:W-:Y:S01]  /*8720*/  ULDC.64 UR30, c[0x0][0x198] ;  /* 0x00006600001e7ab9 */ /* 0x000fe20000000a00 */
[----:B0-----:R-:W-:-:S05]  /*8730*/  VIADD R5, R5, 0x7f ;  /* 0x0000007f05057836 */ /* 0x001fca0000000000 */
[----:B------:R-:W-:Y:S01]  /*8740*/  SHF.R.S32.HI R8, RZ, 0x1f, R5 ;  /* 0x0000001fff087819 */ /* 0x000fe20000011405 */
[----:B-1----:R-:W-:-:S03]  /*8750*/  ULOP3.LUT UR10, UR8, 0x1, URZ, 0xc0, !UPT ;  /* 0x00000001080a7892 */ /* 0x002fc6000f8ec03f */
[----:B------:R-:W-:Y:S01]  /*8760*/  LEA.HI R8, R8, R5, RZ, 0x7 ;  /* 0x0000000508087211 */ /* 0x000fe200078f38ff */
[----:B------:R-:W-:Y:S02]  /*8770*/  USHF.R.U32.HI UR28, URZ, 0x1, UR8 ;  /* 0x000000013f1c7899 */ /* 0x000fe40008011608 */
[----:B------:R-:W-:Y:S01]  /*8780*/  USHF.L.U32 UR6, UR8, 0x6, URZ ;  /* 0x0000000608067899 */ /* 0x000fe2000800063f */
[----:B------:R-:W-:Y:S01]  /*8790*/  SHF.R.S32.HI R10, RZ, 0x7, R8 ;  /* 0x00000007ff0a7819 */ /* 0x000fe20000011408 */
[----:B------:R-:W-:Y:S02]  /*87a0*/  USHF.L.U32 UR27, UR8, 0xd, URZ ;  /* 0x0000000d081b7899 */ /* 0x000fe4000800063f */
[----:B------:R-:W-:Y:S02]  /*87b0*/  ULOP3.LUT UR8, UR8, 0xfffffffe, URZ, 0xc0, !UPT ;  /* 0xfffffffe08087892 */ /* 0x000fe4000f8ec03f */
[----:B------:R-:W-:Y:S01]  /*87c0*/  UISETP.GT.U32.AND UP0, UPT, UR10, 0xffff, UPT ;  /* 0x0000ffff0a00788c */ /* 0x000fe2000bf04070 */
[----:B------:R-:W-:Y:S01]  /*87d0*/  VIADD R5, R10, 0x1 ;  /* 0x000000010a057836 */ /* 0x000fe20000000000 */
[----:B------:R-:W-:-:S02]  /*87e0*/  USHF.L.U32 UR13, UR14, UR8, URZ ;  /* 0x000000080e0d7299 */ /* 0x000fc4000800063f */
[----:B------:R-:W-:Y:S02]  /*87f0*/  ULOP3.LUT UR11, UR8, 0x1, URZ, 0xfc, !UPT ;  /* 0x00000001080b7892 */ /* 0x000fe4000f8efc3f */
[----:B------:R-:W-:Y:S02]  /*8800*/  UIMAD.WIDE.U32 UR8, UR9, UR12, URZ ;  /* 0x0000000c090872a5 */ /* 0x000fe4000f8e003f */
[----:B------:R-:W-:Y:S01]  /*8810*/  USEL UR10, UR10, 0xffff, !UP0 ;  /* 0x0000ffff0a0a7887 */ /* 0x000fe2000c000000 */
[----:B------:R-:W-:Y:S01]  /*8820*/  ULDC UR12, c[0x0][0x14] ;  /* 0x00000500000c7ab9 */ /* 0x000fe20000000800 */
[----:B------:R-:W-:Y:S02]  /*8830*/  USHF.L.U32 UR11, UR14, UR11, URZ ;  /* 0x0000000b0e0b7299 */ /* 0x000fe4000800063f */
[----:B------:R-:W-:Y:S02]  /*8840*/  UIMAD.WIDE.U32 UR24, UR8, UR12, URZ ;  /* 0x0000000c081872a5 */ /* 0x000fe4000f8e003f */
[----:B------:R-:W-:-:S02]  /*8850*/  UIMAD UR14, UR9, UR12, URZ ;  /* 0x0000000c090e72a4 */ /* 0x000fc4000f8e023f */
[----:B------:R-:W-:Y:S02]  /*8860*/  ULOP3.LUT UR10, UR10, 0xffff, URZ, 0xc0, !UPT ;  /* 0x0000ffff0a0a7892 */ /* 0x000fe4000f8ec03f */
[----:B------:R-:W-:Y:S02]  /*8870*/  ULOP3.LUT UR6, UR6, 0x40, URZ, 0xc0, !UPT ;  /* 0x0000004006067892 */ /* 0x000fe4000f8ec03f */
[----:B------:R-:W-:Y:S02]  /*8880*/  ULOP3.LUT UR13, UR13, UR11, URZ, 0xfc, !UPT ;  /* 0x0000000b0d0d7292 */ /* 0x000fe4000f8efc3f */
[----:B------:R-:W-:Y:S02]  /*8890*/  UIADD3 UR14, UR25, UR14, URZ ;  /* 0x0000000e190e7290 */ /* 0x000fe4000fffe03f */
[----:B------:R-:W-:-:S12]  /*88a0*/  USHF.L.U32 UR15, UR15, UR10, URZ ;  /* 0x0000000a0f0f7299 */ /* 0x000fd8000800063f */
.L_x_186:
[----:B------:R-:W-:-:S03]  /*88b0*/  UMOV UR8, 0xffffffff ;  /* 0xffffffff00087882 */ /* 0x000fc60000000000 */
[----:B------:R-:W-:Y:S05]  /*88c0*/  BRA.DIV UR8, `(.L_x_176) ;  /* 0x0000001208207947 */ /* 0x000fea000b800000 */
[----:B------:R-:W-:-:S13]  /*88d0*/  ELECT P0, URZ, PT ;  /* 0x00000000003f782f */ /* 0x000fda0003800000 */
.L_x_200:
[----:B------:R-:W0:Y:S01]  /*88e0*/  LDC R7, c[0x0][0x28c] ;  /* 0x0000a300ff077b82 */ /* 0x000e220000000800 */
[----:B------:R-:W-:Y:S01]  /*88f0*/  BSSY B1, `(.L_x_177) ;  /* 0x000003b000017945 */ /* 0x000fe20003800000 */
[----:B0-----:R-:W-:-:S13]  /*8900*/  ISETP.LT.OR P0, PT, R7, 0x1, !P0 ;  /* 0x000000010700780c */ /* 0x001fda0004701670 */
[----:B------:R-:W-:Y:S05]  /*8910*/  @P0 BRA `(.L_x_178) ;  /* 0x0000000000e00947 */ /* 0x000fea0003800000 */
[----:B------:R-:W-:Y:S01]  /*8920*/  LEA R9, R6, UR28, 0x1 ;  /* 0x0000001c06097c11 */ /* 0x000fe2000f8e08ff */
[----:B------:R-:W-:Y:S01]  /*8930*/  IMAD.MOV.U32 R21, RZ, RZ, RZ ;  /* 0x000000ffff157224 */ /* 0x000fe200078e00ff */
[----:B------:R-:W-:Y:S01]  /*8940*/  LEA R17, R17, UR6, 0x7 ;  /* 0x0000000611117c11 */ /* 0x000fe2000f8e38ff */
[----:B------:R-:W-:Y:S02]  /*8950*/  IMAD.MOV.U32 R6, RZ, RZ, R5 ;  /* 0x000000ffff067224 */ /* 0x000fe400078e0005 */
[----:B------:R-:W-:Y:S02]  /*8960*/  IMAD.MOV.U32 R7, RZ, RZ, R11 ;  /* 0x000000ffff077224 */ /* 0x000fe400078e000b */
[----:B------:R-:W-:Y:S02]  /*8970*/  IMAD.MOV.U32 R8, RZ, RZ, R15 ;  /* 0x000000ffff087224 */ /* 0x000fe400078e000f */
[----:B------:R-:W-:-:S07]  /*8980*/  IMAD.SHL.U32 R18, R9, 0x40, RZ ;  /* 0x0000004009127824 */ /* 0x000fce00078e00ff */
.L_x_181:
[----:B------:R-:W0:Y:S01]  /*8990*/  S2R R12, SR_CgaCtaId ;  /* 0x00000000000c7919 */ /* 0x000e220000008800 */
[----:B------:R-:W-:Y:S02]  /*89a0*/  MOV R9, 0x400 ;  /* 0x0000040000097802 */ /* 0x000fe40000000f00 */
[----:B------:R-:W-:Y:S02]  /*89b0*/  LOP3.LUT P1, RZ, R0, 0x7f, RZ, 0xc0, !PT ;  /* 0x0000007f00ff7812 */ /* 0x000fe4000782c0ff */
[----:B0-----:R-:W-:Y:S02]  /*89c0*/  LEA R19, R12, R9, 0x18 ;  /* 0x000000090c137211 */ /* 0x001fe400078ec0ff */
[----:B------:R-:W-:-:S09]  /*89d0*/  SHF.L.U32 R9, R7, 0x1f, RZ ;  /* 0x0000001f07097819 */ /* 0x000fd200000006ff */
[----:B------:R-:W0:Y:S01]  /*89e0*/  @!P1 LDC R12, c[0x0][0x500] ;  /* 0x00014000ff0c9b82 */ /* 0x000e220000000800 */
[----:B------:R-:W-:-:S04]  /*89f0*/  IMAD R20, R8, 0x8, R19 ;  /* 0x0000000808147824 */ /* 0x000fc800078e0213 */
[----:B------:R-:W1:Y:S02]  /*8a00*/  SYNCS.PHASECHK.TRANS64.TRYWAIT P0, [R20+URZ+0x38], R9 ;  /* 0x00003809140075a7 */ /* 0x000e64000800017f */
[----:B-1----:R-:W-:Y:S05]  /*8a10*/  @!P0 BRA `(.L_x_179) ;  /* 0x0000000c00ec8947 */ /* 0x002fea0003800000 */
.L_x_201:
[----:B-1----:R-:W-:Y:S01]  /*8a20*/  PRMT R9, R14, 0x9910, RZ ;  /* 0x000099100e097816 */ /* 0x002fe200000000ff */
[----:B0-----:R0:W-:Y:S03]  /*8a30*/  @!P1 SYNCS.ARRIVE.TRANS64 RZ, [R20+URZ], R12 ;  /* 0x0000000c14ff99a7 */ /* 0x0011e6000800003f */
[----:B------:R-:W-:-:S13]  /*8a40*/  ISETP.NE.AND P0, PT, R9, 0x2, PT ;  /* 0x000000020900780c */ /* 0x000fda0003f05270 */
[----:B0-----:R-:W-:Y:S05]  /*8a50*/  @P0 BRA `(.L_x_180) ;  /* 0x0000000000040947 */ /* 0x001fea0003800000 */
[----:B------:R-:W-:Y:S01]  /*8a60*/  BPT.TRAP 0x1 ;  /* 0x000000040000795c */ /* 0x000fe20000300000 */
.L_x_180:
[----:B------:R-:W-:Y:S01]  /*8a70*/  R2UR UR8, R8 ;  /* 0x00000000080872ca */ /* 0x000fe200000e0000 */
[----:B------:R-:W-:Y:S01]  /*8a80*/  VIADD R6, R6, 0xffffffff ;  /* 0xffffffff06067836 */ /* 0x000fe20000000000 */
[----:B------:R-:W-:Y:S01]  /*8a90*/  R2UR UR22, R19 ;  /* 0x00000000131672ca */ /* 0x000fe200000e0000 */
[----:B------:R-:W-:Y:S01]  /*8aa0*/  UIADD3 UR16, UP0, UR30, 0xf0, URZ ;  /* 0x000000f01e107890 */ /* 0x000fe2000ff1e03f */
[----:B------:R-:W-:Y:S01]  /*8ab0*/  R2UR UR23, R18 ;  /* 0x00000000121772ca */ /* 0x000fe200000e0000 */
[----:B------:R-:W-:Y:S01]  /*8ac0*/  UIADD3 UR32, UP1, UR30, 0x1f0, URZ ;  /* 0x000001f01e207890 */ /* 0x000fe2000ff3e03f */
[----:B------:R-:W-:Y:S01]  /*8ad0*/  R2UR UR9, R20 ;  /* 0x00000000140972ca */ /* 0x000fe200000e0000 */
[----:B------:R-:W-:Y:S01]  /*8ae0*/  UIADD3.X UR17, URZ, UR31, URZ, UP0, !UPT ;  /* 0x0000001f3f117290 */ /* 0x000fe200087fe43f */
[----:B------:R-:W-:Y:S01]  /*8af0*/  R2UR UR10, R21 ;  /* 0x00000000150a72ca */ /* 0x000fe200000e0000 */
[----:B------:R-:W-:Y:S01]  /*8b00*/  UPRMT UR20, URZ, 0x5410, UR15 ;  /* 0x000054103f147896 */ /* 0x000fe2000800000f */
[----:B------:R-:W-:Y:S01]  /*8b10*/  R2UR UR12, R16 ;  /* 0x00000000100c72ca */ /* 0x000fe200000e0000 */
[----:B------:R-:W-:Y:S01]  /*8b20*/  VIADD R8, R8, 0x1 ;  /* 0x0000000108087836 */ /* 0x000fe20000000000 */
[----:B------:R-:W-:Y:S01]  /*8b30*/  R2UR UR26, R17 ;  /* 0x00000000111a72ca */ /* 0x000fe200000e0000 */
[----:B------:R-:W-:Y:S01]  /*8b40*/  USHF.L.U32 UR8, UR8, 0xe, URZ ;  /* 0x0000000e08087899 */ /* 0x000fe2000800063f */
[----:B------:R-:W-:Y:S01]  /*8b50*/  ISETP.GT.AND P1, PT, R6, 0x1, PT ;  /* 0x000000010600780c */ /* 0x000fe20003f24270 */
[----:B------:R-:W-:Y:S01]  /*8b60*/  UPRMT UR29, URZ, 0x5410, UR13 ;  /* 0x000054103f1d7896 */ /* 0x000fe2000800000d */
[C---:B------:R-:W-:Y:S01]  /*8b70*/  ISETP.NE.AND P0, PT, R8.reuse, 0x7, PT ;  /* 0x000000070800780c */ /* 0x040fe20003f05270 */
[----:B------:R-:W-:Y:S01]  /*8b80*/  ULEA UR11, UR28, UR8, 0xd ;  /* 0x000000081c0b7291 */ /* 0x000fe2000f8e683f */
[----:B------:R-:W-:Y:S01]  /*8b90*/  VIADD R21, R21, 0x80 ;  /* 0x0000008015157836 */ /* 0x000fe20000000000 */
[----:B------:R-:W-:Y:S01]  /*8ba0*/  ULOP3.LUT UR8, UR8, 0x2000, UR27, 0xf8, !UPT ;  /* 0x0000200008087892 */ /* 0x000fe2000f8ef81b */
[----:B------:R-:W-:Y:S01]  /*8bb0*/  SEL R12, RZ, 0x1, P0 ;  /* 0x00000001ff0c7807 */ /* 0x000fe20000000000 */
[----:B------:R-:W-:Y:S01]  /*8bc0*/  UIADD3 UR21, UR22, 0x180, UR11 ;  /* 0x0000018016157890 */ /* 0x000fe2000fffe00b */
[----:B------:R-:W-:Y:S01]  /*8bd0*/  SEL R8, R8, RZ, P0 ;  /* 0x000000ff08087207 */ /* 0x000fe20000000000 */
[----:B------:R-:W-:Y:S01]  /*8be0*/  UIADD3 UR22, UR22, 0x1c180, UR8 ;  /* 0x0001c18016167890 */ /* 0x000fe2000fffe008 */
[----:B------:R-:W-:Y:S01]  /*8bf0*/  LOP3.LUT R7, R7, R12, RZ, 0x3c, !PT ;  /* 0x0000000c07077212 */ /* 0x000fe200078e3cff */
[----:B------:R-:W-:Y:S01]  /*8c00*/  UIADD3.X UR33, URZ, UR31, URZ, UP1, !UPT ;  /* 0x0000001f3f217290 */ /* 0x000fe20008ffe43f */
[----:B------:R-:W-:Y:S01]  /*8c10*/  UMOV UR18, 0x0 ;  /* 0x0000000000127882 */ /* 0x000fe20000000000 */
[----:B------:R-:W-:Y:S01]  /*8c20*/  UMOV UR19, 0x10000000 ;  /* 0x1000000000137882 */ /* 0x000fe20000000000 */
[----:B------:R-:W-:Y:S01]  /*8c30*/  UMOV UR11, UR23 ;  /* 0x00000017000b7c82 */ /* 0x000fe20008000000 */
[----:B------:R-:W-:-:S02]  /*8c40*/  UMOV UR8, UR21 ;  /* 0x0000001500087c82 */ /* 0x000fc40008000000 */
[----:B------:R0:W-:Y:S02]  /*8c50*/  UTMALDG.3D.MULTICAST [UR8], [UR16], UR20, desc[UR18] ;  /* 0x00001208100073b4 */ /* 0x0001e40008011814 */
[----:B0-----:R-:W-:Y:S01]  /*8c60*/  UMOV UR8, UR22 ;  /* 0x0000001600087c82 */ /* 0x001fe20008000000 */
[----:B------:R-:W-:Y:S02]  /*8c70*/  UMOV UR11, UR26 ;  /* 0x0000001a000b7c82 */ /* 0x000fe40008000000 */
[----:B------:R0:W-:Y:S02]  /*8c80*/  UTMALDG.3D.MULTICAST [UR8], [UR32], UR29, desc[UR18] ;  /* 0x00001208200073b4 */ /* 0x0001e4000801181d */
[----:B0-----:R-:W-:Y:S05]  /*8c90*/  @P1 BRA `(.L_x_181) ;  /* 0xfffffffc003c1947 */ /* 0x001fea000383ffff */
.L_x_178:
[----:B------:R-:W-:Y:S05]  /*8ca0*/  BSYNC B1 ;  /* 0x0000000000017941 */ /* 0x000fea0003800000 */
.L_x_177:
[----:B------:R-:W-:Y:S01]  /*8cb0*/  LOP3.LUT P1, RZ, R13, 0xff, RZ, 0xc0, !PT ;  /* 0x000000ff0dff7812 */ /* 0x000fe2000782c0ff */
[C---:B------:R-:W-:Y:S01]  /*8cc0*/  IMAD.IADD R15, R10.reuse, 0x1, R15 ;  /* 0x000000010a0f7824 */ /* 0x040fe200078e020f */
[----:B------:R-:W-:Y:S01]  /*8cd0*/  ULDC.64 UR8, c[0x0][0x650] ;  /* 0x0001940000087ab9 */ /* 0x000fe20000000a00 */
[C---:B------:R-:W-:Y:S01]  /*8ce0*/  ISETP.GE.U32.AND P3, PT, R10.reuse, 0x7, PT ;  /* 0x000000070a00780c */ /* 0x040fe20003f66070 */
[----:B------:R-:W-:Y:S01]  /*8cf0*/  BSSY B1, `(.L_x_182) ;  /* 0x000006b000017945 */ /* 0x000fe20003800000 */
[C---:B------:R-:W-:Y:S01]  /*8d00*/  IMAD.WIDE.U32 R6, R15.reuse, 0x24924925, RZ ;  /* 0x249249250f067825 */ /* 0x040fe200078e00ff */
[----:B------:R-:W-:Y:S02]  /*8d10*/  ISETP.GT.U32.AND P0, PT, R15, 0x6, PT ;  /* 0x000000060f00780c */ /* 0x000fe40003f04070 */
[----:B------:R-:W-:Y:S01]  /*8d20*/  PRMT R13, RZ, 0x7610, R13 ;  /* 0x00007610ff0d7816 */ /* 0x000fe2000000000d */
[----:B------:R-:W-:Y:S01]  /*8d30*/  IMAD.MOV.U32 R17, RZ, RZ, -0x1 ;  /* 0xffffffffff117424 */ /* 0x000fe200078e00ff */
[----:B------:R-:W-:Y:S01]  /*8d40*/  ISETP.LT.U32.AND P0, PT, R10, 0x7, P0 ;  /* 0x000000070a00780c */ /* 0x000fe20000701070 */
[----:B------:R-:W-:-:S02]  /*8d50*/  IMAD.MOV.U32 R16, RZ, RZ, -0x1 ;  /* 0xffffffffff107424 */ /* 0x000fc400078e00ff */
[----:B------:R-:W0:Y:S01]  /*8d60*/  @P1 S2R R9, SR_CgaCtaId ;  /* 0x0000000000091919 */ /* 0x000e220000008800 */
[----:B------:R-:W-:Y:S02]  /*8d70*/  SEL R6, RZ, 0x1, !P0 ;  /* 0x00000001ff067807 */ /* 0x000fe40004000000 */
[----:B------:R-:W-:Y:S02]  /*8d80*/  IADD3 R2, P0, R2, UR24, RZ ;  /* 0x0000001802027c10 */ /* 0x000fe4000ff1e0ff */
[----:B------:R-:W-:Y:S02]  /*8d90*/  @P1 MOV R8, 0x400 ;  /* 0x0000040000081802 */ /* 0x000fe40000000f00 */
[----:B------:R-:W-:Y:S02]  /*8da0*/  IADD3.X R3, R3, UR14, RZ, P0, !PT ;  /* 0x0000000e03037c10 */ /* 0x000fe400087fe4ff */
[----:B------:R-:W-:Y:S02]  /*8db0*/  ISETP.GE.U32.AND P0, PT, R2, UR8, PT ;  /* 0x0000000802007c0c */ /* 0x000fe4000bf06070 */
[----:B------:R-:W-:-:S02]  /*8dc0*/  LOP3.LUT R11, R11, R6, RZ, 0x3c, !PT ;  /* 0x000000060b0b7212 */ /* 0x000fc400078e3cff */
[----:B------:R-:W-:Y:S02]  /*8dd0*/  ISETP.GE.U32.AND.EX P0, PT, R3, UR9, PT, P0 ;  /* 0x0000000903007c0c */ /* 0x000fe4000bf06100 */
[----:B0-----:R-:W-:Y:S01]  /*8de0*/  @P1 LEA R8, R9, R8, 0x18 ;  /* 0x0000000809081211 */ /* 0x001fe200078ec0ff */
[----:B------:R-:W-:-:S03]  /*8df0*/  IMAD.IADD R9, R15, 0x1, -R7 ;  /* 0x000000010f097824 */ /* 0x000fc600078e0a07 */
[----:B------:R0:W-:Y:S02]  /*8e00*/  @P1 SYNCS.ARRIVE.TRANS64.A1T0 RZ, [R8+URZ+0x88], RZ ;  /* 0x000088ff08ff19a7 */ /* 0x0001e4000810003f */
[----:B------:R-:W-:Y:S02]  /*8e10*/  LEA.HI R9, R9, R7, RZ, 0x1f ;  /* 0x0000000709097211 */ /* 0x000fe400078ff8ff */
[----:B------:R-:W-:Y:S02]  /*8e20*/  PRMT R7, RZ, 0x7610, R7 ;  /* 0x00007610ff077816 */ /* 0x000fe40000000007 */
[----:B------:R-:W-:-:S04]  /*8e30*/  SHF.R.U32.HI R6, RZ, 0x2, R9 ;  /* 0x00000002ff067819 */ /* 0x000fc80000011609 */
[----:B------:R-:W-:Y:S01]  /*8e40*/  @P3 LOP3.LUT R11, R11, 0x1, R6, 0x78, !PT ;  /* 0x000000010b0b3812 */ /* 0x000fe200078e7806 */
[----:B------:R-:W-:Y:S02]  /*8e50*/  IMAD R15, R6, -0x7, R15 ;  /* 0xfffffff9060f7824 */ /* 0x000fe400078e020f */
[----:B------:R-:W-:Y:S01]  /*8e60*/  IMAD.MOV.U32 R6, RZ, RZ, -0x1 ;  /* 0xffffffffff067424 */ /* 0x000fe200078e00ff */
[----:B0-----:R-:W-:Y:S06]  /*8e70*/  @P0 BRA `(.L_x_183) ;  /* 0x0000000400480947 */ /* 0x001fec0003800000 */
[----:B------:R-:W0:Y:S01]  /*8e80*/  S2R R17, SR_CTAID.X ;  /* 0x0000000000117919 */ /* 0x000e220000002500 */
[----:B------:R-:W-:Y:S01]  /*8e90*/  ULDC.64 UR8, c[0x0][0x628] ;  /* 0x00018a0000087ab9 */ /* 0x000fe20000000a00 */
[----:B------:R-:W1:Y:S01]  /*8ea0*/  LDC R18, c[0x0][0x144] ;  /* 0x00005100ff127b82 */ /* 0x000e620000000800 */
[----:B------:R-:W-:Y:S01]  /*8eb0*/  ISETP.NE.U32.AND P0, PT, RZ, UR8, PT ;  /* 0x00000008ff007c0c */ /* 0x000fe2000bf05070 */
[----:B------:R-:W2:Y:S01]  /*8ec0*/  S2R R12, SR_CTAID.Y ;  /* 0x00000000000c7919 */ /* 0x000ea20000002600 */
[----:B------:R-:W-:Y:S01]  /*8ed0*/  ULDC UR10, c[0x0][0x150] ;  /* 0x00005400000a7ab9 */ /* 0x000fe20000000800 */
[----:B------:R-:W-:Y:S01]  /*8ee0*/  ULDC UR11, c[0x0][0x630] ;  /* 0x00018c00000b7ab9 */ /* 0x000fe20000000800 */
[----:B------:R-:W-:Y:S01]  /*8ef0*/  ISETP.NE.AND.EX P0, PT, RZ, UR9, PT, P0 ;  /* 0x00000009ff007c0c */ /* 0x000fe2000bf05300 */
[----:B------:R-:W-:Y:S01]  /*8f00*/  IMAD.MOV.U32 R6, RZ, RZ, R2 ;  /* 0x000000ffff067224 */ /* 0x000fe200078e0002 */
[----:B0-----:R-:W-:-:S05]  /*8f10*/  I2FP.F32.U32 R7, R17 ;  /* 0x0000001100077245 */ /* 0x001fca0000201000 */
[----:B------:R-:W-:Y:S01]  /*8f20*/  FMUL R20, R7, UR10 ;  /* 0x0000000a07147c20 */ /* 0x000fe20008400000 */
[----:B------:R-:W-:-:S05]  /*8f30*/  IMAD.MOV.U32 R7, RZ, RZ, R3 ;  /* 0x000000ffff077224 */ /* 0x000fca00078e0003 */
[----:B--2---:R-:W-:Y:S05]  /*8f40*/  @!P0 BRA `(.L_x_184) ;  /* 0x0000000000288947 */ /* 0x004fea0003800000 */
[----:B------:R-:W-:Y:S02]  /*8f50*/  ULDC UR10, c[0x0][0x634] ;  /* 0x00018d00000a7ab9 */ /* 0x000fe40000000800 */
[----:B------:R-:W-:-:S05]  /*8f60*/  IADD3 R7, P0, R2, UR10, RZ ;  /* 0x0000000a02077c10 */ /* 0x000fca000ff1e0ff */
[----:B------:R-:W-:-:S04]  /*8f70*/  IMAD.X R19, RZ, RZ, R3, P0 ;  /* 0x000000ffff137224 */ /* 0x000fc800000e0603 */
[----:B------:R-:W-:-:S04]  /*8f80*/  IMAD.WIDE.U32 R8, R19, UR8, RZ ;  /* 0x0000000813087c25 */ /* 0x000fc8000f8e00ff */
[----:B------:R-:W-:-:S04]  /*8f90*/  IMAD.WIDE.U32 R8, P0, R7, UR9, R8 ;  /* 0x0000000907087c25 */ /* 0x000fc8000f800008 */
[----:B------:R-:W-:-:S04]  /*8fa0*/  IMAD.WIDE.U32 R6, R7, UR8, RZ ;  /* 0x0000000807067c25 */ /* 0x000fc8000f8e00ff */
[----:B------:R-:W-:Y:S01]  /*8fb0*/  IMAD.MOV.U32 R6, RZ, RZ, R9 ;  /* 0x000000ffff067224 */ /* 0x000fe200078e0009 */
[----:B------:R-:W-:Y:S01]  /*8fc0*/  IADD3 RZ, P1, R7, R8, RZ ;  /* 0x0000000807ff7210 */ /* 0x000fe20007f3e0ff */
[----:B------:R-:W-:-:S04]  /*8fd0*/  IMAD.X R7, RZ, RZ, RZ, P0 ;  /* 0x000000ffff077224 */ /* 0x000fc800000e06ff */
[----:B------:R-:W-:-:S08]  /*8fe0*/  IMAD.WIDE.U32.X R6, R19, UR9, R6, P1 ;  /* 0x0000000913067c25 */ /* 0x000fd000088e0406 */
.L_x_184:
[--C-:B------:R-:W-:Y:S01]  /*8ff0*/  SHF.R.U64 R16, R6, UR11, R7.reuse ;  /* 0x0000000b06107c19 */ /* 0x100fe20008001207 */
[----:B------:R-:W0:Y:S01]  /*9000*/  F2I.U32.TRUNC.NTZ R20, R20 ;  /* 0x0000001400147305 */ /* 0x000e22000020f000 */
[----:B------:R-:W-:Y:S01]  /*9010*/  SHF.R.U32.HI R6, RZ, UR11, R7 ;  /* 0x0000000bff067c19 */ /* 0x000fe20008011607 */
[----:B------:R-:W-:Y:S01]  /*9020*/  ULDC.64 UR8, c[0x0][0x620] ;  /* 0x0001880000087ab9 */ /* 0x000fe20000000a00 */
[----:B------:R-:W-:Y:S01]  /*9030*/  IADD3 R9, P0, RZ, -R16, RZ ;  /* 0x80000010ff097210 */ /* 0x000fe20007f1e0ff */
[----:B------:R-:W-:Y:S01]  /*9040*/  ULDC.64 UR10, c[0x0][0x640] ;  /* 0x00019000000a7ab9 */ /* 0x000fe20000000a00 */
[----:B------:R-:W2:Y:S03]  /*9050*/  LDC R21, c[0x0][0x148] ;  /* 0x00005200ff157b82 */ /* 0x000ea60000000800 */
[----:B------:R-:W-:Y:S01]  /*9060*/  IMAD.X R6, RZ, RZ, ~R6, P0 ;  /* 0x000000ffff067224 */ /* 0x000fe200000e0e06 */
[----:B------:R-:W-:-:S03]  /*9070*/  ISETP.NE.U32.AND P0, PT, RZ, UR10, PT ;  /* 0x0000000aff007c0c */ /* 0x000fc6000bf05070 */
[----:B------:R-:W-:Y:S01]  /*9080*/  IMAD R8, R6, UR8, RZ ;  /* 0x0000000806087c24 */ /* 0x000fe2000f8e02ff */
[----:B------:R-:W-:Y:S01]  /*9090*/  ISETP.NE.AND.EX P0, PT, RZ, UR11, PT, P0 ;  /* 0x0000000bff007c0c */ /* 0x000fe2000bf05300 */
[----:B------:R-:W-:Y:S01]  /*90a0*/  IMAD.WIDE.U32 R6, R9, UR8, R2 ;  /* 0x0000000809067c25 */ /* 0x000fe2000f8e0002 */
[----:B------:R-:W-:-:S03]  /*90b0*/  ULDC UR8, c[0x0][0x618] ;  /* 0x0001860000087ab9 */ /* 0x000fc60000000800 */
[----:B------:R-:W-:Y:S01]  /*90c0*/  IMAD R9, R9, UR9, R8 ;  /* 0x0000000909097c24 */ /* 0x000fe2000f8e0208 */
[----:B------:R-:W-:Y:S01]  /*90d0*/  ULDC UR9, c[0x0][0x154] ;  /* 0x0000550000097ab9 */ /* 0x000fe20000000800 */
[----:B0-----:R-:W-:Y:S02]  /*90e0*/  IMAD.MOV R8, RZ, RZ, -R20 ;  /* 0x000000ffff087224 */ /* 0x001fe400078e0a14 */
[----:B------:R-:W-:Y:S02]  /*90f0*/  IMAD.IADD R7, R7, 0x1, R9 ;  /* 0x0000000107077824 */ /* 0x000fe400078e0209 */
[----:B-1----:R-:W-:Y:S01]  /*9100*/  IMAD R17, R18, R8, R17 ;  /* 0x0000000812117224 */ /* 0x002fe200078e0211 */
[----:B------:R-:W-:Y:S02]  /*9110*/  I2FP.F32.U32 R8, R12 ;  /* 0x0000000c00087245 */ /* 0x000fe40000201000 */
[--C-:B------:R-:W-:Y:S02]  /*9120*/  SHF.R.U64 R18, R6, UR8, R7.reuse ;  /* 0x0000000806127c19 */ /* 0x100fe40008001207 */
[----:B------:R-:W-:Y:S01]  /*9130*/  SHF.R.U32.HI R7, RZ, UR8, R7 ;  /* 0x00000008ff077c19 */ /* 0x000fe20008011607 */
[----:B------:R-:W-:Y:S01]  /*9140*/  FMUL R8, R8, UR9 ;  /* 0x0000000908087c20 */ /* 0x000fe20008400000 */
[----:B------:R-:W-:-:S02]  /*9150*/  ULDC UR8, c[0x0][0x608] ;  /* 0x0001820000087ab9 */ /* 0x000fc40000000800 */
[--C-:B------:R-:W-:Y:S01]  /*9160*/  SHF.R.U64 R20, R18, UR8, R7.reuse ;  /* 0x0000000812147c19 */ /* 0x100fe20008001207 */
[----:B------:R0:W1:Y:S01]  /*9170*/  F2I.U32.TRUNC.NTZ R22, R8 ;  /* 0x0000000800167305 */ /* 0x000062000020f000 */
[----:B------:R-:W-:Y:S01]  /*9180*/  SHF.R.U32.HI R7, RZ, UR8, R7 ;  /* 0x00000008ff077c19 */ /* 0x000fe20008011607 */
[----:B------:R-:W-:-:S03]  /*9190*/  ULDC UR8, c[0x0][0x658] ;  /* 0x0001960000087ab9 */ /* 0x000fc60000000800 */
[--C-:B------:R-:W-:Y:S02]  /*91a0*/  SHF.R.U64 R19, R20, UR8, R7.reuse ;  /* 0x0000000814137c19 */ /* 0x100fe40008001207 */
[----:B------:R-:W-:-:S03]  /*91b0*/  SHF.R.U32.HI R23, RZ, UR8, R7 ;  /* 0x00000008ff177c19 */ /* 0x000fc60008011607 */
[----:B------:R-:W-:Y:S02]  /*91c0*/  IMAD.MOV.U32 R6, RZ, RZ, R19 ;  /* 0x000000ffff067224 */ /* 0x000fe400078e0013 */
[----:B------:R-:W-:Y:S01]  /*91d0*/  IMAD.MOV.U32 R7, RZ, RZ, R23 ;  /* 0x000000ffff077224 */ /* 0x000fe200078e0017 */
[----:B0-----:R-:W-:Y:S06]  /*91e0*/  @!P0 BRA `(.L_x_185) ;  /* 0x0000000000288947 */ /* 0x001fec0003800000 */
        /* <DEDUP_REMOVED lines=10> */
.L_x_185:
[----:B------:R-:W-:Y:S01]  /*9290*/  ULDC UR8, c[0x0][0x648] ;  /* 0x0001920000087ab9 */ /* 0x000fe20000000800 */
[----:B-1----:R-:W-:Y:S01]  /*92a0*/  IMAD.MOV R22, RZ, RZ, -R22 ;  /* 0x000000ffff167224 */ /* 0x002fe200078e0a16 */
[----:B------:R-:W-:Y:S01]  /*92b0*/  SHF.R.U64 R7, R6, UR8, R7 ;  /* 0x0000000806077c19 */ /* 0x000fe20008001207 */
[----:B------:R-:W-:Y:S01]  /*92c0*/  ULDC UR8, c[0x0][0x638] ;  /* 0x00018e0000087ab9 */ /* 0x000fe20000000800 */
[----:B------:R-:W-:Y:S01]  /*92d0*/  LOP3.LUT R6, R20, UR7, RZ, 0xc0, !PT ;  /* 0x0000000714067c12 */ /* 0x000fe2000f8ec0ff */
[----:B--2---:R-:W-:Y:S01]  /*92e0*/  @P2 IMAD R17, R21, R22, R12 ;  /* 0x0000001615112224 */ /* 0x004fe200078e020c */
[----:B------:R-:W-:Y:S01]  /*92f0*/  LOP3.LUT R18, R18, UR4, RZ, 0xc0, !PT ;  /* 0x0000000412127c12 */ /* 0x000fe2000f8ec0ff */
[----:B------:R-:W-:Y:S01]  /*9300*/  IMAD.MOV R8, RZ, RZ, -R7 ;  /* 0x000000ffff087224 */ /* 0x000fe200078e0a07 */
[----:B------:R-:W-:Y:S01]  /*9310*/  ULDC UR9, c[0x0][0x610] ;  /* 0x0001840000097ab9 */ /* 0x000fe20000000800 */
[----:B------:R-:W-:Y:S02]  /*9320*/  IMAD R6, R7, UR5, R6 ;  /* 0x0000000507067c24 */ /* 0x000fe4000f8e0206 */
[----:B------:R-:W-:Y:S01]  /*9330*/  IMAD R19, R8, UR8, R19 ;  /* 0x0000000808137c24 */ /* 0x000fe2000f8e0213 */
[----:B------:R-:W-:Y:S01]  /*9340*/  ULDC UR8, c[0x0][0x600] ;  /* 0x0001800000087ab9 */ /* 0x000fe20000000800 */
[----:B------:R-:W-:-:S02]  /*9350*/  IMAD R6, R6, UR9, R17 ;  /* 0x0000000906067c24 */ /* 0x000fc4000f8e0211 */
[----:B------:R-:W-:Y:S02]  /*9360*/  IMAD R19, R19, UR8, R18 ;  /* 0x0000000813137c24 */ /* 0x000fe4000f8e0212 */
[----:B------:R-:W-:-:S03]  /*9370*/  IMAD.MOV.U32 R7, RZ, RZ, 0x1 ;  /* 0x00000001ff077424 */ /* 0x000fc600078e00ff */
[----:B------:R-:W-:Y:S02]  /*9380*/  SEL R17, R19, R6, !P2 ;  /* 0x0000000613117207 */ /* 0x000fe40005000000 */
[----:B------:R-:W-:-:S07]  /*9390*/  SEL R6, R6, R19, !P2 ;  /* 0x0000001306067207 */ /* 0x000fce0005000000 */
.L_x_183:
[----:B------:R-:W-:Y:S05]  /*93a0*/  BSYNC B1 ;  /* 0x0000000000017941 */ /* 0x000fea0003800000 */
.L_x_182:
[----:B------:R-:W-:-:S13]  /*93b0*/  LOP3.LUT P0, RZ, R7, 0xff, RZ, 0xc0, !PT ;  /* 0x000000ff07ff7812 */ /* 0x000fda000780c0ff */
[----:B------:R-:W-:Y:S05]  /*93c0*/  @P0 BRA `(.L_x_186) ;  /* 0xfffffff400380947 */ /* 0x000fea000383ffff */
[----:B------:R-:W-:Y:S05]  /*93d0*/  BSYNC B0 ;  /* 0x0000000000007941 */ /* 0x000fea0003800000 */
.L_x_175:
[----:B------:R-:W-:-:S03]  /*93e0*/  UMOV UR8, 0xffffffff ;  /* 0xffffffff00087882 */ /* 0x000fc60000000000 */
[----:B------:R-:W-:Y:S05]  /*93f0*/  BRA.DIV UR8, `(.L_x_187) ;  /* 0x0000000608887947 */ /* 0x000fea000b800000 */
[----:B------:R-:W-:-:S13]  /*9400*/  ELECT P0, URZ, PT ;  /* 0x00000000003f782f */ /* 0x000fda0003800000 */
.L_x_204:
[----:B------:R-:W-:Y:S04]  /*9410*/  BSSY B0, `(.L_x_188) ;  /* 0x0000046000007945 */ /* 0x000fe80003800000 */
[----:B------:R-:W-:Y:S05]  /*9420*/  @!P0 BRA `(.L_x_189) ;  /* 0x0000000400108947 */ /* 0x000fea0003800000 */
[----:B------:R-:W-:-:S04]  /*9430*/  LOP3.LUT R4, R4, 0x2, RZ, 0xfc, !PT ;  /* 0x0000000204047812 */ /* 0x000fc800078efcff */
[----:B------:R-:W-:-:S13]  /*9440*/  ISETP.NE.AND P0, PT, R4, 0x3, PT ;  /* 0x000000030400780c */ /* 0x000fda0003f05270 */
[----:B------:R-:W-:Y:S05]  /*9450*/  @!P0 BRA `(.L_x_190) ;  /* 0x0000000000048947 */ /* 0x000fea0003800000 */
[----:B------:R-:W-:Y:S01]  /*9460*/  BPT.TRAP 0x1 ;  /* 0x000000040000795c */ /* 0x000fe20000300000 */
.L_x_190:
[----:B------:R-:W0:Y:S01]  /*9470*/  S2R R3, SR_CgaCtaId ;  /* 0x0000000000037919 */ /* 0x000e220000008800 */
[----:B------:R-:W-:-:S04]  /*9480*/  MOV R0, 0x400 ;  /* 0x0000040000007802 */ /* 0x000fc80000000f00 */
[----:B0-----:R-:W-:Y:S02]  /*9490*/  LEA R0, R3, R0, 0x18 ;  /* 0x0000000003007211 */ /* 0x001fe400078ec0ff */
[----:B------:R-:W-:-:S03]  /*94a0*/  SHF.L.U32 R3, R11, 0x1f, RZ ;  /* 0x0000001f0b037819 */ /* 0x000fc600000006ff */
[----:B------:R-:W-:-:S04]  /*94b0*/  VIADD R0, R0, 0x38 ;  /* 0x0000003800007836 */ /* 0x000fc80000000000 */
[C---:B------:R-:W-:Y:S02]  /*94c0*/  IMAD R6, R15.reuse, 0x8, R0 ;  /* 0x000000080f067824 */ /* 0x040fe400078e0200 */
[----:B------:R-:W-:Y:S02]  /*94d0*/  VIADD R15, R15, 0x1 ;  /* 0x000000010f0f7836 */ /* 0x000fe40000000000 */
[----:B------:R-:W0:Y:S03]  /*94e0*/  SYNCS.PHASECHK.TRANS64.TRYWAIT P0, [R6+URZ], R3 ;  /* 0x00000003060075a7 */ /* 0x000e26000800017f */
[----:B------:R-:W-:-:S04]  /*94f0*/  ISETP.NE.AND P1, PT, R15, 0x7, PT ;  /* 0x000000070f00780c */ /* 0x000fc80003f25270 */
[----:B------:R-:W-:Y:S02]  /*9500*/  SEL R2, RZ, 0x1, P1 ;  /* 0x00000001ff027807 */ /* 0x000fe40000800000 */
[----:B------:R-:W-:Y:S02]  /*9510*/  SEL R15, R15, RZ, P1 ;  /* 0x000000ff0f0f7207 */ /* 0x000fe40000800000 */
[----:B------:R-:W-:-:S03]  /*9520*/  LOP3.LUT R8, R11, R2, RZ, 0x3c, !PT ;  /* 0x000000020b087212 */ /* 0x000fc600078e3cff */
[----:B------:R-:W-:Y:S01]  /*9530*/  IMAD R7, R15, 0x8, R0 ;  /* 0x000000080f077824 */ /* 0x000fe200078e0200 */
[----:B------:R-:W-:Y:S01]  /*9540*/  SHF.L.U32 R4, R8, 0x1f, RZ ;  /* 0x0000001f08047819 */ /* 0x000fe200000006ff */
[----:B0-----:R-:W-:Y:S06]  /*9550*/  @!P0 BRA `(.L_x_191) ;  /* 0x0000000400508947 */ /* 0x001fec0003800000 */
.L_x_205:
[----:B------:R-:W1:Y:S01]  /*9560*/  SYNCS.PHASECHK.TRANS64.TRYWAIT P0, [R7+URZ], R4 ;  /* 0x00000004070075a7 */ /* 0x000e62000800017f */
[----:B------:R-:W-:-:S05]  /*9570*/  VIADD R2, R15, 0x1 ;  /* 0x000000010f027836 */ /* 0x000fca0000000000 */
[----:B------:R-:W-:-:S04]  /*9580*/  ISETP.NE.AND P1, PT, R2, 0x7, PT ;  /* 0x000000070200780c */ /* 0x000fc80003f25270 */
[----:B0-----:R-:W-:Y:S02]  /*9590*/  SEL R3, RZ, 0x1, P1 ;  /* 0x00000001ff037807 */ /* 0x001fe40000800000 */
[----:B------:R-:W-:Y:S02]  /*95a0*/  SEL R9, R2, RZ, P1 ;  /* 0x000000ff02097207 */ /* 0x000fe40000800000 */
[----:B------:R-:W-:-:S03]  /*95b0*/  LOP3.LUT R8, R8, R3, RZ, 0x3c, !PT ;  /* 0x0000000308087212 */ /* 0x000fc600078e3cff */
[----:B------:R-:W-:Y:S01]  /*95c0*/  IMAD R6, R9, 0x8, R0 ;  /* 0x0000000809067824 */ /* 0x000fe200078e0200 */
[----:B------:R-:W-:Y:S01]  /*95d0*/  SHF.L.U32 R5, R8, 0x1f, RZ ;  /* 0x0000001f08057819 */ /* 0x000fe200000006ff */
[----:B-1----:R-:W-:Y:S06]  /*95e0*/  @!P0 BRA `(.L_x_192) ;  /* 0x0000000400408947 */ /* 0x002fec0003800000 */
.L_x_206:
[----:B------:R-:W1:Y:S01]  /*95f0*/  SYNCS.PHASECHK.TRANS64.TRYWAIT P0, [R6+URZ], R5 ;  /* 0x00000005060075a7 */ /* 0x000e62000800017f */
[----:B------:R-:W-:-:S05]  /*9600*/  VIADD R2, R9, 0x1 ;  /* 0x0000000109027836 */ /* 0x000fca0000000000 */
[----:B------:R-:W-:-:S04]  /*9610*/  ISETP.NE.AND P1, PT, R2, 0x7, PT ;  /* 0x000000070200780c */ /* 0x000fc80003f25270 */
[----:B------:R-:W-:Y:S02]  /*9620*/  SEL R3, RZ, 0x1, P1 ;  /* 0x00000001ff037807 */ /* 0x000fe40000800000 */
[----:B0-----:R-:W-:Y:S02]  /*9630*/  SEL R7, R2, RZ, P1 ;  /* 0x000000ff02077207 */ /* 0x001fe40000800000 */
[----:B------:R-:W-:-:S03]  /*9640*/  LOP3.LUT R8, R8, R3, RZ, 0x3c, !PT ;  /* 0x0000000308087212 */ /* 0x000fc600078e3cff */
[----:B------:R-:W-:Y:S01]  /*9650*/  IMAD R9, R7, 0x8, R0 ;  /* 0x0000000807097824 */ /* 0x000fe200078e0200 */
[----:B------:R-:W-:Y:S01]  /*9660*/  SHF.L.U32 R4, R8, 0x1f, RZ ;  /* 0x0000001f08047819 */ /* 0x000fe200000006ff */
[----:B-1----:R-:W-:Y:S06]  /*9670*/  @!P0 BRA `(.L_x_193) ;  /* 0x0000000400308947 */ /* 0x002fec0003800000 */
.L_x_207:
[----:B------:R-:W1:Y:S01]  /*9680*/  SYNCS.PHASECHK.TRANS64.TRYWAIT P0, [R9+URZ], R4 ;  /* 0x00000004090075a7 */ /* 0x000e62000800017f */
[----:B------:R-:W-:-:S05]  /*9690*/  VIADD R2, R7, 0x1 ;  /* 0x0000000107027836 */ /* 0x000fca0000000000 */
[----:B------:R-:W-:-:S04]  /*96a0*/  ISETP.NE.AND P1, PT, R2, 0x7, PT ;  /* 0x000000070200780c */ /* 0x000fc80003f25270 */
[----:B------:R-:W-:Y:S02]  /*96b0*/  SEL R3, RZ, 0x1, P1 ;  /* 0x00000001ff037807 */ /* 0x000fe40000800000 */
[----:B------:R-:W-:Y:S02]  /*96c0*/  SEL R7, R2, RZ, P1 ;  /* 0x000000ff02077207 */ /* 0x000fe40000800000 */
[----:B------:R-:W-:-:S03]  /*96d0*/  LOP3.LUT R8, R8, R3, RZ, 0x3c, !PT ;  /* 0x0000000308087212 */ /* 0x000fc600078e3cff */
[----:B------:R-:W-:Y:S01]  /*96e0*/  IMAD R10, R7, 0x8, R0 ;  /* 0x00000008070a7824 */ /* 0x000fe200078e0200 */
[----:B0-----:R-:W-:Y:S01]  /*96f0*/  SHF.L.U32 R5, R8, 0x1f, RZ ;  /* 0x0000001f08057819 */ /* 0x001fe200000006ff */
[----:B-1----:R-:W-:Y:S06]  /*9700*/  @!P0 BRA `(.L_x_194) ;  /* 0x0000000400208947 */ /* 0x002fec0003800000 */
.L_x_208:
[----:B------:R-:W1:Y:S01]  /*9710*/  SYNCS.PHASECHK.TRANS64.TRYWAIT P0, [R10+URZ], R5 ;  /* 0x000000050a0075a7 */ /* 0x000e62000800017f */
[----:B------:R-:W-:-:S05]  /*9720*/  VIADD R2, R7, 0x1 ;  /* 0x0000000107027836 */ /* 0x000fca0000000000 */
[----:B------:R-:W-:-:S04]  /*9730*/  ISETP.NE.AND P1, PT, R2, 0x7, PT ;  /* 0x000000070200780c */ /* 0x000fc80003f25270 */
[----:B------:R-:W-:Y:S02]  /*9740*/  SEL R3, RZ, 0x1, P1 ;  /* 0x00000001ff037807 */ /* 0x000fe40000800000 */
[----:B------:R-:W-:Y:S02]  /*9750*/  SEL R7, R2, RZ, P1 ;  /* 0x000000ff02077207 */ /* 0x000fe40000800000 */
[----:B0-----:R-:W-:-:S03]  /*9760*/  LOP3.LUT R9, R8, R3, RZ, 0x3c, !PT ;  /* 0x0000000308097212 */ /* 0x001fc600078e3cff */
[----:B------:R-:W-:Y:S01]  /*9770*/  IMAD R11, R7, 0x8, R0 ;  /* 0x00000008070b7824 */ /* 0x000fe200078e0200 */
[----:B------:R-:W-:Y:S01]  /*9780*/  SHF.L.U32 R6, R9, 0x1f, RZ ;  /* 0x0000001f09067819 */ /* 0x000fe200000006ff */
[----:B-1----:R-:W-:Y:S06]  /*9790*/  @!P0 BRA `(.L_x_195) ;  /* 0x0000000400108947 */ /* 0x002fec0003800000 */
.L_x_209:
[----:B------:R-:W1:Y:S01]  /*97a0*/  SYNCS.PHASECHK.TRANS64.TRYWAIT P0, [R11+URZ], R6 ;  /* 0x000000060b0075a7 */ /* 0x000e62000800017f */
[----:B------:R-:W-:-:S05]  /*97b0*/  VIADD R2, R7, 0x1 ;  /* 0x0000000107027836 */ /* 0x000fca0000000000 */
[----:B------:R-:W-:-:S04]  /*97c0*/  ISETP.NE.AND P1, PT, R2, 0x7, PT ;  /* 0x000000070200780c */ /* 0x000fc80003f25270 */
[----:B------:R-:W-:Y:S02]  /*97d0*/  SEL R4, RZ, 0x1, P1 ;  /* 0x00000001ff047807 */ /* 0x000fe40000800000 */
[----:B------:R-:W-:Y:S02]  /*97e0*/  SEL R3, R2, RZ, P1 ;  /* 0x000000ff02037207 */ /* 0x000fe40000800000 */
[----:B------:R-:W-:Y:S01]  /*97f0*/  LOP3.LUT R4, R9, R4, RZ, 0x3c, !PT ;  /* 0x0000000409047212 */ /* 0x000fe200078e3cff */
[----:B-1----:R-:W-:Y:S06]  /*9800*/  @!P0 BRA `(.L_x_196) ;  /* 0x0000000400088947 */ /* 0x002fec0003800000 */
.L_x_210:
[----:B------:R-:W-:Y:S01]  /*9810*/  IMAD R3, R3, 0x8, R0 ;  /* 0x0000000803037824 */ /* 0x000fe200078e0200 */
[----:B------:R-:W-:-:S07]  /*9820*/  SHF.L.U32 R0, R4, 0x1f, RZ ;  /* 0x0000001f04007819 */ /* 0x000fce00000006ff */
.L_x_197:
[----:B--2---:R2:W3:Y:S02]  /*9830*/  SYNCS.PHASECHK.TRANS64.TRYWAIT P0, [R3+URZ], R0 ;  /* 0x00000000030075a7 */ /* 0x0044e4000800017f */
[----:B---3--:R-:W-:Y:S05]  /*9840*/  @!P0 NANOSLEEP.SYNCS 0x989680 ;  /* 0x009896800000895d */ /* 0x008fea0003900000 */
[----:B------:R-:W3:Y:S02]  /*9850*/  @!P0 SYNCS.PHASECHK.TRANS64 P0, [R3+URZ], R0 ;  /* 0x00000000030085a7 */ /* 0x000ee4000800007f */
[----:B---3--:R-:W-:Y:S05]  /*9860*/  @!P0 BRA `(.L_x_197) ;  /* 0xfffffffc00f08947 */ /* 0x008fea000383ffff */
.L_x_189:
[----:B------:R-:W-:Y:S05]  /*9870*/  BSYNC B0 ;  /* 0x0000000000007941 */ /* 0x000fea0003800000 */
.L_x_188:
[----:B------:R-:W-:Y:S05]  /*9880*/  EXIT ;  /* 0x000000000000794d */ /* 0x000fea0003800000 */
.L_x_21:
[----:B-1----:R-:W-:-:S04]  /*9890*/  IMAD.U32 R13, RZ, RZ, UR6 ;  /* 0x00000006ff0d7e24 */ /* 0x002fc8000f8e00ff */
[----:B------:R1:W4:Y:S03]  /*98a0*/  SYNCS.PHASECHK.TRANS64.TRYWAIT P0, [R13+URZ], R12 ;  /* 0x0000000c0d0075a7 */ /* 0x000326000800017f */
[----:B----4-:R-:W-:Y:S05]  /*98b0*/  @!P0 NANOSLEEP.SYNCS 0x989680 ;  /* 0x009896800000895d */ /* 0x010fea0003900000 */
[----:B------:R-:W4:Y:S02]  /*98c0*/  @!P0 SYNCS.PHASECHK.TRANS64 P0, [R13+URZ], R12 ;  /* 0x0000000c0d0085a7 */ /* 0x000f24000800007f */
[----:B----4-:R-:W-:Y:S05]  /*98d0*/  @!P0 BRA `(.L_x_21) ;  /* 0xfffffffc00ec8947 */ /* 0x010fea000383ffff */
[----:B------:R-:W-:Y:S05]  /*98e0*/  BRA `(.L_x_20) ;  /* 0xffffff7c00dc7947 */ /* 0x000fea000383ffff */
.L_x_27:
[----:B-1----:R-:W-:-:S04]  /*98f0*/  IMAD.U32 R145, RZ, RZ, UR12 ;  /* 0x0000000cff917e24 */ /* 0x002fc8000f8e00ff */
[----:B------:R1:W4:Y:S03]  /*9900*/  SYNCS.PHASECHK.TRANS64.TRYWAIT P0, [R145+URZ], R140 ;  /* 0x0000008c910075a7 */ /* 0x000326000800017f */
[----:B----4-:R-:W-:Y:S05]  /*9910*/  @!P0 NANOSLEEP.SYNCS 0x989680 ;  /* 0x009896800000895d */ /* 0x010fea0003900000 */
[----:B------:R-:W4:Y:S02]  /*9920*/  @!P0 SYNCS.PHASECHK.TRANS64 P0, [R145+URZ], R140 ;  /* 0x0000008c910085a7 */ /* 0x000f24000800007f */
[----:B----4-:R-:W-:Y:S05]  /*9930*/  @!P0 BRA `(.L_x_27) ;  /* 0xfffffffc00ec8947 */ /* 0x010fea000383ffff */
[----:B------:R-:W-:Y:S05]  /*9940*/  BRA `(.L_x_26) ;  /* 0xffffff8800507947 */ /* 0x000fea000383ffff */
.L_x_176:
[----:B------:R-:W-:Y:S01]  /*9950*/  BSSY B1, `(.L_x_198) ;  /* 0x0000006000017945 */ /* 0x000fe20003800000 */
[----:B------:R-:W-:-:S07]  /*9960*/  IMAD.MOV.U32 R7, RZ, RZ, -0x1 ;  /* 0xffffffffff077424 */ /* 0x000fce00078e00ff */
[----:B------:R-:W-:Y:S05]  /*9970*/  WARPSYNC.COLLECTIVE R7, `(.L_x_199) ;  /* 0x00000000070c7348 */ /* 0x000fea0003c00000 */
[----:B------:R-:W-:Y:S02]  /*9980*/  ELECT P0, UR62, PT ;  /* 0x00000000003e782f */ /* 0x000fe40003800000 */
[----:B------:R-:W-:Y:S01]  /*9990*/  MOV R7, UR62 ;  /* 0x0000003e00077c02 */ /* 0x000fe20008000f00 */
[----:B------:R-:W-:Y:S10]  /*99a0*/  ENDCOLLECTIVE ;  /* 0x000000000000791b */ /* 0x000ff40003800000 */
.L_x_199:
[----:B------:R-:W-:Y:S05]  /*99b0*/  BSYNC B1 ;  /* 0x0000000000017941 */ /* 0x000fea0003800000 */
.L_x_198:
[----:B------:R-:W-:Y:S05]  /*99c0*/  BRA `(.L_x_200) ;  /* 0xffffffec00c47947 */ /* 0x000fea000383ffff */
.L_x_179:
[----:B-1----:R1:W2:Y:S02]  /*99d0*/  SYNCS.PHASECHK.TRANS64.TRYWAIT P0, [R20+URZ+0x38], R9 ;  /* 0x00003809140075a7 */ /* 0x0022a4000800017f */
[----:B--2---:R-:W-:Y:S05]  /*99e0*/  @!P0 NANOSLEEP.SYNCS 0x989680 ;  /* 0x009896800000895d */ /* 0x004fea0003900000 */
[----:B------:R-:W2:Y:S02]  /*99f0*/  @!P0 SYNCS.PHASECHK.TRANS64 P0, [R20+URZ+0x38], R9 ;  /* 0x00003809140085a7 */ /* 0x000ea4000800007f */
[----:B--2---:R-:W-:Y:S05]  /*9a00*/  @!P0 BRA `(.L_x_179) ;  /* 0xfffffffc00f08947 */ /* 0x004fea000383ffff */
[----:B------:R-:W-:Y:S05]  /*9a10*/  BRA `(.L_x_201) ;  /* 0xfffffff000007947 */ /* 0x000fea000383ffff */
.L_x_187:
[----:B------:R-:W-:Y:S01]  /*9a20*/  BSSY B0, `(.L_x_202) ;  /* 0x0000006000007945 */ /* 0x000fe20003800000 */
[----:B------:R-:W-:-:S07]  /*9a30*/  IMAD.MOV.U32 R7, RZ, RZ, -0x1 ;  /* 0xffffffffff077424 */ /* 0x000fce00078e00ff */
[----:B------:R-:W-:Y:S05]  /*9a40*/  WARPSYNC.COLLECTIVE R7, `(.L_x_203) ;  /* 0x00000000070c7348 */ /* 0x000fea0003c00000 */
[----:B------:R-:W-:Y:S02]  /*9a50*/  ELECT P0, UR62, PT ;  /* 0x00000000003e782f */ /* 0x000fe40003800000 */
[----:B------:R-:W-:Y:S01]  /*9a60*/  MOV R7, UR62 ;  /* 0x0000003e00077c02 */ /* 0x000fe20008000f00 */
[----:B------:R-:W-:Y:S10]  /*9a70*/  ENDCOLLECTIVE ;  /* 0x000000000000791b */ /* 0x000ff40003800000 */
.L_x_203:
[----:B------:R-:W-:Y:S05]  /*9a80*/  BSYNC B0 ;  /* 0x0000000000007941 */ /* 0x000fea0003800000 */
.L_x_202:
[----:B------:R-:W-:Y:S05]  /*9a90*/  BRA `(.L_x_204) ;  /* 0xfffffff8005c7947 */ /* 0x000fea000383ffff */
.L_x_191:
[----:B0-----:R0:W1:Y:S02]  /*9aa0*/  SYNCS.PHASECHK.TRANS64.TRYWAIT P0, [R6+URZ], R3 ;  /* 0x00000003060075a7 */ /* 0x001064000800017f */
[----:B-1----:R-:W-:Y:S05]  /*9ab0*/  @!P0 NANOSLEEP.SYNCS 0x989680 ;  /* 0x009896800000895d */ /* 0x002fea0003900000 */
[----:B------:R-:W1:Y:S02]  /*9ac0*/  @!P0 SYNCS.PHASECHK.TRANS64 P0, [R6+URZ], R3 ;  /* 0x00000003060085a7 */ /* 0x000e64000800007f */
[----:B-1----:R-:W-:Y:S05]  /*9ad0*/  @!P0 BRA `(.L_x_191) ;  /* 0xfffffffc00f08947 */ /* 0x002fea000383ffff */
[----:B------:R-:W-:Y:S05]  /*9ae0*/  BRA `(.L_x_205) ;  /* 0xfffffff8009c7947 */ /* 0x000fea000383ffff */
.L_x_192:
[----:B0-----:R0:W1:Y:S02]  /*9af0*/  SYNCS.PHASECHK.TRANS64.TRYWAIT P0, [R7+URZ], R4 ;  /* 0x00000004070075a7 */ /* 0x001064000800017f */
[----:B-1----:R-:W-:Y:S05]  /*9b00*/  @!P0 NANOSLEEP.SYNCS 0x989680 ;  /* 0x009896800000895d */ /* 0x002fea0003900000 */
[----:B------:R-:W1:Y:S02]  /*9b10*/  @!P0 SYNCS.PHASECHK.TRANS64 P0, [R7+URZ], R4 ;  /* 0x00000004070085a7 */ /* 0x000e64000800007f */
[----:B-1----:R-:W-:Y:S05]  /*9b20*/  @!P0 BRA `(.L_x_192) ;  /* 0xfffffffc00f08947 */ /* 0x002fea000383ffff */
[----:B------:R-:W-:Y:S05]  /*9b30*/  BRA `(.L_x_206) ;  /* 0xfffffff800ac7947 */ /* 0x000fea000383ffff */
.L_x_193:
[----:B0-----:R0:W1:Y:S02]  /*9b40*/  SYNCS.PHASECHK.TRANS64.TRYWAIT P0, [R6+URZ], R5 ;  /* 0x00000005060075a7 */ /* 0x001064000800017f */
[----:B-1----:R-:W-:Y:S05]  /*9b50*/  @!P0 NANOSLEEP.SYNCS 0x989680 ;  /* 0x009896800000895d */ /* 0x002fea0003900000 */
[----:B------:R-:W1:Y:S02]  /*9b60*/  @!P0 SYNCS.PHASECHK.TRANS64 P0, [R6+URZ], R5 ;  /* 0x00000005060085a7 */ /* 0x000e64000800007f */
[----:B-1----:R-:W-:Y:S05]  /*9b70*/  @!P0 BRA `(.L_x_193) ;  /* 0xfffffffc00f08947 */ /* 0x002fea000383ffff */
[----:B------:R-:W-:Y:S05]  /*9b80*/  BRA `(.L_x_207) ;  /* 0xfffffff800bc7947 */ /* 0x000fea000383ffff */
.L_x_194:
[----:B0-----:R0:W1:Y:S02]  /*9b90*/  SYNCS.PHASECHK.TRANS64.TRYWAIT P0, [R9+URZ], R4 ;  /* 0x00000004090075a7 */ /* 0x001064000800017f */
[----:B-1----:R-:W-:Y:S05]  /*9ba0*/  @!P0 NANOSLEEP.SYNCS 0x989680 ;  /* 0x009896800000895d */ /* 0x002fea0003900000 */
[----:B------:R-:W1:Y:S02]  /*9bb0*/  @!P0 SYNCS.PHASECHK.TRANS64 P0, [R9+URZ], R4 ;  /* 0x00000004090085a7 */ /* 0x000e64000800007f */
[----:B-1----:R-:W-:Y:S05]  /*9bc0*/  @!P0 BRA `(.L_x_194) ;  /* 0xfffffffc00f08947 */ /* 0x002fea000383ffff */
[----:B------:R-:W-:Y:S05]  /*9bd0*/  BRA `(.L_x_208) ;  /* 0xfffffff800cc7947 */ /* 0x000fea000383ffff */
.L_x_195:
[----:B0-----:R0:W1:Y:S02]  /*9be0*/  SYNCS.PHASECHK.TRANS64.TRYWAIT P0, [R10+URZ], R5 ;  /* 0x000000050a0075a7 */ /* 0x001064000800017f */
[----:B-1----:R-:W-:Y:S05]  /*9bf0*/  @!P0 NANOSLEEP.SYNCS 0x989680 ;  /* 0x009896800000895d */ /* 0x002fea0003900000 */
[----:B------:R-:W1:Y:S02]  /*9c00*/  @!P0 SYNCS.PHASECHK.TRANS64 P0, [R10+URZ], R5 ;  /* 0x000000050a0085a7 */ /* 0x000e64000800007f */
[----:B-1----:R-:W-:Y:S05]  /*9c10*/  @!P0 BRA `(.L_x_195) ;  /* 0xfffffffc00f08947 */ /* 0x002fea000383ffff */
[----:B------:R-:W-:Y:S05]  /*9c20*/  BRA `(.L_x_209) ;  /* 0xfffffff800dc7947 */ /* 0x000fea000383ffff */
.L_x_196:
[----:B-1----:R1:W2:Y:S02]  /*9c30*/  SYNCS.PHASECHK.TRANS64.TRYWAIT P0, [R11+URZ], R6 ;  /* 0x000000060b0075a7 */ /* 0x0022a4000800017f */
[----:B--2---:R-:W-:Y:S05]  /*9c40*/  @!P0 NANOSLEEP.SYNCS 0x989680 ;  /* 0x009896800000895d */ /* 0x004fea0003900000 */
[----:B------:R-:W2:Y:S02]  /*9c50*/  @!P0 SYNCS.PHASECHK.TRANS64 P0, [R11+URZ], R6 ;  /* 0x000000060b0085a7 */ /* 0x000ea4000800007f */
[----:B--2---:R-:W-:Y:S05]  /*9c60*/  @!P0 BRA `(.L_x_196) ;  /* 0xfffffffc00f08947 */ /* 0x004fea000383ffff */
[----:B------:R-:W-:Y:S05]  /*9c70*/  BRA `(.L_x_210) ;  /* 0xfffffff800e47947 */ /* 0x000fea000383ffff */
.L_x_211:
[----:B------:R-:W-:-:S00]  /*9c80*/  BRA `(.L_x_211) ;  /* 0xfffffffc00fc7947 */ /* 0x000fc0000383ffff */
[----:B------:R-:W-:-:S00]  /*9c90*/  NOP ;  /* 0x0000000000007918 */ /* 0x000fc00000000000 */
        /* <DEDUP_REMOVED lines=14> */
.L_x_212:


//--------------------- .nv.shared._ZN7cutlass13device_kernelINS_4gemm6kernel13GemmUniversalIN4cute5tupleIJiiiiEEENS1_10collective13CollectiveMmaINS1_37MainloopSm90TmaGmmaWarpSpecializedFP8ILi7ENS5_IJNS4_1CILi2EEESB_NSA_ILi1EEEEEENS1_35KernelTmaWarpSpecializedCooperativeEEENS5_IJNSA_ILi128EEESG_SG_EEENS_12float_e5m2_tENS5_IJlSC_lEEESI_SJ_NS4_8TiledMMAINS4_8MMA_AtomIJNS4_4SM904GMMA31MMA_64x128x32_F32E5M2E5M2_SS_TNILNSN_7ScaleInE1ELSP_1EEEEEENS4_6LayoutINS5_IJSB_SC_SC_EEENS5_IJSC_NSA_ILi0EEESU_EEEEENS5_IJNS4_10UnderscoreESX_SX_EEEEENS4_23SM90_TMA_LOAD_MULTICASTENS4_14ComposedLayoutINS4_7SwizzleILi3ELi4ELi3EEENS4_18smem_ptr_flag_bitsILi8EEENSS_INS5_IJNSA_ILi8EEESG_EEENS5_IJSG_SC_EEEEEEEvNS4_8identityES10_S1A_vS1B_EENS_8epilogue10collective6detail29Sm90TmaWarpSpecializedAdapterINS1E_15DefaultEpilogueISI_SJ_SJ_NS1D_6thread17LinearCombinationISI_Li1EffLNS1I_9ScaleType4KindE0ELNS_15FloatRoundStyleE2ESI_EENS1_15EpilogueDefaultEEEEEvvEEEEvNT_6ParamsE --------------------------
	.section	.nv.shared._ZN7cutlass13device_kernelINS_4gemm6kernel13GemmUniversalIN4cute5tupleIJiiiiEEENS1_10collective13CollectiveMmaINS1_37MainloopSm90TmaGmmaWarpSpecializedFP8ILi7ENS5_IJNS4_1CILi2EEESB_NSA_ILi1EEEEEENS1_35KernelTmaWarpSpecializedCooperativeEEENS5_IJNSA_ILi128EEESG_SG_EEENS_12float_e5m2_tENS5_IJlSC_lEEESI_SJ_NS4_8TiledMMAINS4_8MMA_AtomIJNS4_4SM904GMMA31MMA_64x128x32_F32E5M2E5M2_SS_TNILNSN_7ScaleInE1ELSP_1EEEEEENS4_6LayoutINS5_IJSB_SC_SC_EEENS5_IJSC_NSA_ILi0EEESU_EEEEENS5_IJNS4_10UnderscoreESX_SX_EEEEENS4_23SM90_TMA_LOAD_MULTICASTENS4_14ComposedLayoutINS4_7SwizzleILi3ELi4ELi3EEENS4_18smem_ptr_flag_bitsILi8EEENSS_INS5_IJNSA_ILi8EEESG_EEENS5_IJSG_SC_EEEEEEEvNS4_8identityES10_S1A_vS1B_EENS_8epilogue10collective6detail29Sm90TmaWarpSpecializedAdapterINS1E_15DefaultEpilogueISI_SJ_SJ_NS1D_6thread17LinearCombinationISI_Li1EffLNS1I_9ScaleType4KindE0ELNS_15FloatRoundStyleE2ESI_EENS1_15EpilogueDefaultEEEEEvvEEEEvNT_6ParamsE,"aw",@nobits
	.sectionflags	@""
	.align	16
	.zero		1024


//--------------------- .nv.shared.reserved.0     --------------------------
	.section	.nv.shared.reserved.0,"aw",@nobits
	.weak		__nv_reservedSMEM_offset_0_alias
	.size		__nv_reservedSMEM_offset_0_alias, 0, 0
	.other		__nv_reservedSMEM_offset_0_alias,@"STO_CUDA_RESERVED_SHARED STV_DEFAULT"
__nv_reservedSMEM_offset_0_alias:
	.zero		0


//--------------------- .nv.global                --------------------------
	.section	.nv.global,"aw",@nobits
.nv.global:
	.type		_ZN40_INTERNAL_b07f6a82_4_k_cu_64c2e9e3_216354cute1_E,@object
	.size		_ZN40_INTERNAL_b07f6a82_4_k_cu_64c2e9e3_216354cute1_E,(_ZN40_INTERNAL_b07f6a82_4_k_cu_64c2e9e3_216354cuda3std3__45__cpo6cbeginE - _ZN40_INTERNAL_b07f6a82_4_k_cu_64c2e9e3_216354cute1_E)
_ZN40_INTERNAL_b07f6a82_4_k_cu_64c2e9e3_216354cute1_E:
	.zero		1
	.type		_ZN40_INTERNAL_b07f6a82_4_k_cu_64c2e9e3_216354cuda3std3__45__cpo6cbeginE,@object
	.size		_ZN40_INTERNAL_b07f6a82_4_k_cu_64c2e9e3_216354cuda3std3__45__cpo6cbeginE,(_ZN40_INTERNAL_b07f6a82_4_k_cu_64c2e9e3_216354cuda3std3__48in_placeE - _ZN40_INTERNAL_b07f6a82_4_k_cu_64c2e9e3_216354cuda3std3__45__cpo6cbeginE)
_ZN40_INTERNAL_b07f6a82_4_k_cu_64c2e9e3_216354cuda3std3__45__cpo6cbeginE:
	.zero		1
	.type		_ZN40_INTERNAL_b07f6a82_4_k_cu_64c2e9e3_216354cuda3std3__48in_placeE,@object
	.size		_ZN40_INTERNAL_b07f6a82_4_k_cu_64c2e9e3_216354cuda3std3__48in_placeE,(_ZN40_INTERNAL_b07f6a82_4_k_cu_64c2e9e3_216354cuda3std6ranges3__45__cpo9iter_moveE - _ZN40_INTERNAL_b07f6a82_4_k_cu_64c2e9e3_216354cuda3std3__48in_placeE)
_ZN40_INTERNAL_b07f6a82_4_k_cu_64c2e9e3_216354cuda3std3__48in_placeE:
	.zero		1
	.type		_ZN40_INTERNAL_b07f6a82_4_k_cu_64c2e9e3_216354cuda3std6ranges3__45__cpo9iter_moveE,@object
	.size		_ZN40_INTERNAL_b07f6a82_4_k_cu_64c2e9e3_216354cuda3std6ranges3__45__cpo9iter_moveE,(_ZN40_INTERNAL_b07f6a82_4_k_cu_64c2e9e3_216354cuda3std3__45__cpo5beginE - _ZN40_INTERNAL_b07f6a82_4_k_cu_64c2e9e3_216354cuda3std6ranges3__45__cpo9iter_moveE)
_ZN40_INTERNAL_b07f6a82_4_k_cu_64c2e9e3_216354cuda3std6ranges3__45__cpo9iter_moveE:
	.zero		1
	.type		_ZN40_INTERNAL_b07f6a82_4_k_cu_64c2e9e3_216354cuda3std3__45__cpo5beginE,@object
	.size		_ZN40_INTERNAL_b07f6a82_4_k_cu_64c2e9e3_216354cuda3std3__45__cpo5beginE,(_ZN40_INTERNAL_b07f6a82_4_k_cu_64c2e9e3_216354cuda3std3__442_GLOBAL__N__b07f6a82_4_k_cu_64c2e9e3_216356ignoreE - _ZN40_INTERNAL_b07f6a82_4_k_cu_64c2e9e3_216354cuda3std3__45__cpo5beginE)
_ZN40_INTERNAL_b07f6a82_4_k_cu_64c2e9e3_216354cuda3std3__45__cpo5beginE:
	.zero		1
	.type		_ZN40_INTERNAL_b07f6a82_4_k_cu_64c2e9e3_216354cuda3std3__442_GLOBAL__N__b07f6a82_4_k_cu_64c2e9e3_216356ignoreE,@object
	.size		_ZN40_INTERNAL_b07f6a82_4_k_cu_64c2e9e3_216354cuda3std3__442_GLOBAL__N__b07f6a82_4_k_cu_64c2e9e3_216356ignoreE,(_ZN40_INTERNAL_b07f6a82_4_k_cu_64c2e9e3_216354cute7productE - _ZN40_INTERNAL_b07f6a82_4_k_cu_64c2e9e3_216354cuda3std3__442_GLOBAL__N__b07f6a82_4_k_cu_64c2e9e3_216356ignoreE)
_ZN40_INTERNAL_b07f6a82_4_k_cu_64c2e9e3_216354cuda3std3__442_GLOBAL__N__b07f6a82_4_k_cu_64c2e9e3_216356ignoreE:
	.zero		1
	.type		_ZN40_INTERNAL_b07f6a82_4_k_cu_64c2e9e3_216354cute7productE,@object
	.size		_ZN40_INTERNAL_b07f6a82_4_k_cu_64c2e9e3_216354cute7productE,(_ZN40_INTERNAL_b07f6a82_4_k_cu_64c2e9e3_216354cuda3std3__45__cpo3endE - _ZN40_INTERNAL_b07f6a82_4_k_cu_64c2e9e3_216354cute7productE)
_ZN40_INTERNAL_b07f6a82_4_k_cu_64c2e9e3_216354cute7productE:
	.zero		1
	.type		_ZN40_INTERNAL_b07f6a82_4_k_cu_64c2e9e3_216354cuda3std3__45__cpo3endE,@object
	.size		_ZN40_INTERNAL_b07f6a82_4_k_cu_64c2e9e3_216354cuda3std3__45__cpo3endE,(_ZN40_INTERNAL_b07f6a82_4_k_cu_64c2e9e3_216354cuda3std3__419piecewise_constructE - _ZN40_INTERNAL_b07f6a82_4_k_cu_64c2e9e3_216354cuda3std3__45__cpo3endE)
_ZN40_INTERNAL_b07f6a82_4_k_cu_64c2e9e3_216354cuda3std3__45__cpo3endE:
	.zero		1
	.type		_ZN40_INTERNAL_b07f6a82_4_k_cu_64c2e9e3_216354cuda3std3__419piecewise_constructE,@object
	.size		_ZN40_INTERNAL_b07f6a82_4_k_cu_64c2e9e3_216354cuda3std3__419piecewise_constructE,(_ZN40_INTERNAL_b07f6a82_4_k_cu_64c2e9e3_216354cuda3std3__45__cpo4cendE - _ZN40_INTERNAL_b07f6a82_4_k_cu_64c2e9e3_216354cuda3std3__419piecewise_constructE)
_ZN40_INTERNAL_b07f6a82_4_k_cu_64c2e9e3_216354cuda3std3__419piecewise_constructE:
	.zero		1
	.type		_ZN40_INTERNAL_b07f6a82_4_k_cu_64c2e9e3_216354cuda3std3__45__cpo4cendE,@object
	.size		_ZN40_INTERNAL_b07f6a82_4_k_cu_64c2e9e3_216354cuda3std3__45__cpo4cendE,(_ZN40_INTERNAL_b07f6a82_4_k_cu_64c2e9e3_216354cuda3std6ranges3__45__cpo4swapE - _ZN40_INTERNAL_b07f6a82_4_k_cu_64c2e9e3_216354cuda3std3__45__cpo4cendE)
_ZN40_INTERNAL_b07f6a82_4_k_cu_64c2e9e3_216354cuda3std3__45__cpo4cendE:
	.zero		1
	.type		_ZN40_INTERNAL_b07f6a82_4_k_cu_64c2e9e3_216354cuda3std6ranges3__45__cpo4swapE,@object
	.size		_ZN40_INTERNAL_b07f6a82_4_k_cu_64c2e9e3_216354cuda3std6ranges3__45__cpo4swapE,(.L_7 - _ZN40_INTERNAL_b07f6a82_4_k_cu_64c2e9e3_216354cuda3std6ranges3__45__cpo4swapE)
_ZN40_INTERNAL_b07f6a82_4_k_cu_64c2e9e3_216354cuda3std6ranges3__45__cpo4swapE:
	.zero		1
.L_7:


//--------------------- .nv.constant0._ZN7cutlass13device_kernelINS_4gemm6kernel13GemmUniversalIN4cute5tupleIJiiiiEEENS1_10collective13CollectiveMmaINS1_37MainloopSm90TmaGmmaWarpSpecializedFP8ILi7ENS5_IJNS4_1CILi2EEESB_NSA_ILi1EEEEEENS1_35KernelTmaWarpSpecializedCooperativeEEENS5_IJNSA_ILi128EEESG_SG_EEENS_12float_e5m2_tENS5_IJlSC_lEEESI_SJ_NS4_8TiledMMAINS4_8MMA_AtomIJNS4_4SM904GMMA31MMA_64x128x32_F32E5M2E5M2_SS_TNILNSN_7ScaleInE1ELSP_1EEEEEENS4_6LayoutINS5_IJSB_SC_SC_EEENS5_IJSC_NSA_ILi0EEESU_EEEEENS5_IJNS4_10UnderscoreESX_SX_EEEEENS4_23SM90_TMA_LOAD_MULTICASTENS4_14ComposedLayoutINS4_7SwizzleILi3ELi4ELi3EEENS4_18smem_ptr_flag_bitsILi8EEENSS_INS5_IJNSA_ILi8EEESG_EEENS5_IJSG_SC_EEEEEEEvNS4_8identityES10_S1A_vS1B_EENS_8epilogue10collective6detail29Sm90TmaWarpSpecializedAdapterINS1E_15DefaultEpilogueISI_SJ_SJ_NS1D_6thread17LinearCombinationISI_Li1EffLNS1I_9ScaleType4KindE0ELNS_15FloatRoundStyleE2ESI_EENS1_15EpilogueDefaultEEEEEvvEEEEvNT_6ParamsE --------------------------
	.section	.nv.constant0._ZN7cutlass13device_kernelINS_4gemm6kernel13GemmUniversalIN4cute5tupleIJiiiiEEENS1_10collective13CollectiveMmaINS1_37MainloopSm90TmaGmmaWarpSpecializedFP8ILi7ENS5_IJNS4_1CILi2EEESB_NSA_ILi1EEEEEENS1_35KernelTmaWarpSpecializedCooperativeEEENS5_IJNSA_ILi128EEESG_SG_EEENS_12float_e5m2_tENS5_IJlSC_lEEESI_SJ_NS4_8TiledMMAINS4_8MMA_AtomIJNS4_4SM904GMMA31MMA_64x128x32_F32E5M2E5M2_SS_TNILNSN_7ScaleInE1ELSP_1EEEEEENS4_6LayoutINS5_IJSB_SC_SC_EEENS5_IJSC_NSA_ILi0EEESU_EEEEENS5_IJNS4_10UnderscoreESX_SX_EEEEENS4_23SM90_TMA_LOAD_MULTICASTENS4_14ComposedLayoutINS4_7SwizzleILi3ELi4ELi3EEENS4_18smem_ptr_flag_bitsILi8EEENSS_INS5_IJNSA_ILi8EEESG_EEENS5_IJSG_SC_EEEEEEEvNS4_8identityES10_S1A_vS1B_EENS_8epilogue10collective6detail29Sm90TmaWarpSpecializedAdapterINS1E_15DefaultEpilogueISI_SJ_SJ_NS1D_6thread17LinearCombinationISI_Li1EffLNS1I_9ScaleType4KindE0ELNS_15FloatRoundStyleE2ESI_EENS1_15EpilogueDefaultEEEEEvvEEEEvNT_6ParamsE,"a",@progbits
	.sectionflags	@""
	.align	4
.nv.constant0._ZN7cutlass13device_kernelINS_4gemm6kernel13GemmUniversalIN4cute5tupleIJiiiiEEENS1_10collective13CollectiveMmaINS1_37MainloopSm90TmaGmmaWarpSpecializedFP8ILi7ENS5_IJNS4_1CILi2EEESB_NSA_ILi1EEEEEENS1_35KernelTmaWarpSpecializedCooperativeEEENS5_IJNSA_ILi128EEESG_SG_EEENS_12float_e5m2_tENS5_IJlSC_lEEESI_SJ_NS4_8TiledMMAINS4_8MMA_AtomIJNS4_4SM904GMMA31MMA_64x128x32_F32E5M2E5M2_SS_TNILNSN_7ScaleInE1ELSP_1EEEEEENS4_6LayoutINS5_IJSB_SC_SC_EEENS5_IJSC_NSA_ILi0EEESU_EEEEENS5_IJNS4_10UnderscoreESX_SX_EEEEENS4_23SM90_TMA_LOAD_MULTICASTENS4_14ComposedLayoutINS4_7SwizzleILi3ELi4ELi3EEENS4_18smem_ptr_flag_bitsILi8EEENSS_INS5_IJNSA_ILi8EEESG_EEENS5_IJSG_SC_EEEEEEEvNS4_8identityES10_S1A_vS1B_EENS_8epilogue10collective6detail29Sm90TmaWarpSpecializedAdapterINS1E_15DefaultEpilogueISI_SJ_SJ_NS1D_6thread17LinearCombinationISI_Li1EffLNS1I_9ScaleType4KindE0ELNS_15FloatRoundStyleE2ESI_EENS1_15EpilogueDefaultEEEEEvvEEEEvNT_6ParamsE:
	.zero		1664


//--------------------- SYMBOLS --------------------------

	.type		.nv.reservedSmem.offset0,@object
	.size		.nv.reservedSmem.offset0,0x4
